//
// Generated by NVIDIA NVVM Compiler
//
// Compiler Build ID: CL-36424714
// Cuda compilation tools, release 13.0, V13.0.88
// Based on NVVM 20.0.0
//

.version 9.0
.target sm_100
.address_size 64

	// .globl	_Z8Kernel_3PiS_S_S_S_S_S_S_S_S_S_S_S_S_S_S_S_iiiiiiiiiiii
// _ZZ8Kernel_3PiS_S_S_S_S_S_S_S_S_S_S_S_S_S_S_S_iiiiiiiiiiiiE5H_Hat has been demoted
// _ZZ8Kernel_3PiS_S_S_S_S_S_S_S_S_S_S_S_S_S_S_S_iiiiiiiiiiiiE6jStart has been demoted
// _ZZ8Kernel_3PiS_S_S_S_S_S_S_S_S_S_S_S_S_S_S_S_iiiiiiiiiiiiE4jEnd has been demoted
// _ZZ8Kernel_3PiS_S_S_S_S_S_S_S_S_S_S_S_S_S_S_S_iiiiiiiiiiiiE10Num_Resize has been demoted

.visible .entry _Z8Kernel_3PiS_S_S_S_S_S_S_S_S_S_S_S_S_S_S_S_iiiiiiiiiiii(
	.param .u64 .ptr .align 1 _Z8Kernel_3PiS_S_S_S_S_S_S_S_S_S_S_S_S_S_S_S_iiiiiiiiiiii_param_0,
	.param .u64 .ptr .align 1 _Z8Kernel_3PiS_S_S_S_S_S_S_S_S_S_S_S_S_S_S_S_iiiiiiiiiiii_param_1,
	.param .u64 .ptr .align 1 _Z8Kernel_3PiS_S_S_S_S_S_S_S_S_S_S_S_S_S_S_S_iiiiiiiiiiii_param_2,
	.param .u64 .ptr .align 1 _Z8Kernel_3PiS_S_S_S_S_S_S_S_S_S_S_S_S_S_S_S_iiiiiiiiiiii_param_3,
	.param .u64 .ptr .align 1 _Z8Kernel_3PiS_S_S_S_S_S_S_S_S_S_S_S_S_S_S_S_iiiiiiiiiiii_param_4,
	.param .u64 .ptr .align 1 _Z8Kernel_3PiS_S_S_S_S_S_S_S_S_S_S_S_S_S_S_S_iiiiiiiiiiii_param_5,
	.param .u64 .ptr .align 1 _Z8Kernel_3PiS_S_S_S_S_S_S_S_S_S_S_S_S_S_S_S_iiiiiiiiiiii_param_6,
	.param .u64 .ptr .align 1 _Z8Kernel_3PiS_S_S_S_S_S_S_S_S_S_S_S_S_S_S_S_iiiiiiiiiiii_param_7,
	.param .u64 .ptr .align 1 _Z8Kernel_3PiS_S_S_S_S_S_S_S_S_S_S_S_S_S_S_S_iiiiiiiiiiii_param_8,
	.param .u64 .ptr .align 1 _Z8Kernel_3PiS_S_S_S_S_S_S_S_S_S_S_S_S_S_S_S_iiiiiiiiiiii_param_9,
	.param .u64 .ptr .align 1 _Z8Kernel_3PiS_S_S_S_S_S_S_S_S_S_S_S_S_S_S_S_iiiiiiiiiiii_param_10,
	.param .u64 .ptr .align 1 _Z8Kernel_3PiS_S_S_S_S_S_S_S_S_S_S_S_S_S_S_S_iiiiiiiiiiii_param_11,
	.param .u64 .ptr .align 1 _Z8Kernel_3PiS_S_S_S_S_S_S_S_S_S_S_S_S_S_S_S_iiiiiiiiiiii_param_12,
	.param .u64 .ptr .align 1 _Z8Kernel_3PiS_S_S_S_S_S_S_S_S_S_S_S_S_S_S_S_iiiiiiiiiiii_param_13,
	.param .u64 .ptr .align 1 _Z8Kernel_3PiS_S_S_S_S_S_S_S_S_S_S_S_S_S_S_S_iiiiiiiiiiii_param_14,
	.param .u64 .ptr .align 1 _Z8Kernel_3PiS_S_S_S_S_S_S_S_S_S_S_S_S_S_S_S_iiiiiiiiiiii_param_15,
	.param .u64 .ptr .align 1 _Z8Kernel_3PiS_S_S_S_S_S_S_S_S_S_S_S_S_S_S_S_iiiiiiiiiiii_param_16,
	.param .u32 _Z8Kernel_3PiS_S_S_S_S_S_S_S_S_S_S_S_S_S_S_S_iiiiiiiiiiii_param_17,
	.param .u32 _Z8Kernel_3PiS_S_S_S_S_S_S_S_S_S_S_S_S_S_S_S_iiiiiiiiiiii_param_18,
	.param .u32 _Z8Kernel_3PiS_S_S_S_S_S_S_S_S_S_S_S_S_S_S_S_iiiiiiiiiiii_param_19,
	.param .u32 _Z8Kernel_3PiS_S_S_S_S_S_S_S_S_S_S_S_S_S_S_S_iiiiiiiiiiii_param_20,
	.param .u32 _Z8Kernel_3PiS_S_S_S_S_S_S_S_S_S_S_S_S_S_S_S_iiiiiiiiiiii_param_21,
	.param .u32 _Z8Kernel_3PiS_S_S_S_S_S_S_S_S_S_S_S_S_S_S_S_iiiiiiiiiiii_param_22,
	.param .u32 _Z8Kernel_3PiS_S_S_S_S_S_S_S_S_S_S_S_S_S_S_S_iiiiiiiiiiii_param_23,
	.param .u32 _Z8Kernel_3PiS_S_S_S_S_S_S_S_S_S_S_S_S_S_S_S_iiiiiiiiiiii_param_24,
	.param .u32 _Z8Kernel_3PiS_S_S_S_S_S_S_S_S_S_S_S_S_S_S_S_iiiiiiiiiiii_param_25,
	.param .u32 _Z8Kernel_3PiS_S_S_S_S_S_S_S_S_S_S_S_S_S_S_S_iiiiiiiiiiii_param_26,
	.param .u32 _Z8Kernel_3PiS_S_S_S_S_S_S_S_S_S_S_S_S_S_S_S_iiiiiiiiiiii_param_27,
	.param .u32 _Z8Kernel_3PiS_S_S_S_S_S_S_S_S_S_S_S_S_S_S_S_iiiiiiiiiiii_param_28
)
{
	.reg .pred 	%p<73>;
	.reg .b32 	%r<448>;
	.reg .b64 	%rd<159>;
	// demoted variable
	.shared .align 4 .b8 _ZZ8Kernel_3PiS_S_S_S_S_S_S_S_S_S_S_S_S_S_S_S_iiiiiiiiiiiiE5H_Hat[2048];
	// demoted variable
	.shared .align 4 .b8 _ZZ8Kernel_3PiS_S_S_S_S_S_S_S_S_S_S_S_S_S_S_S_iiiiiiiiiiiiE6jStart[2048];
	// demoted variable
	.shared .align 4 .b8 _ZZ8Kernel_3PiS_S_S_S_S_S_S_S_S_S_S_S_S_S_S_S_iiiiiiiiiiiiE4jEnd[2048];
	// demoted variable
	.shared .align 4 .b8 _ZZ8Kernel_3PiS_S_S_S_S_S_S_S_S_S_S_S_S_S_S_S_iiiiiiiiiiiiE10Num_Resize[2048];
	ld.param.u64 	%rd46, [_Z8Kernel_3PiS_S_S_S_S_S_S_S_S_S_S_S_S_S_S_S_iiiiiiiiiiii_param_0];
	ld.param.u64 	%rd39, [_Z8Kernel_3PiS_S_S_S_S_S_S_S_S_S_S_S_S_S_S_S_iiiiiiiiiiii_param_1];
	ld.param.u64 	%rd47, [_Z8Kernel_3PiS_S_S_S_S_S_S_S_S_S_S_S_S_S_S_S_iiiiiiiiiiii_param_2];
	ld.param.u64 	%rd48, [_Z8Kernel_3PiS_S_S_S_S_S_S_S_S_S_S_S_S_S_S_S_iiiiiiiiiiii_param_3];
	ld.param.u64 	%rd49, [_Z8Kernel_3PiS_S_S_S_S_S_S_S_S_S_S_S_S_S_S_S_iiiiiiiiiiii_param_4];
	ld.param.u64 	%rd50, [_Z8Kernel_3PiS_S_S_S_S_S_S_S_S_S_S_S_S_S_S_S_iiiiiiiiiiii_param_5];
	ld.param.u64 	%rd51, [_Z8Kernel_3PiS_S_S_S_S_S_S_S_S_S_S_S_S_S_S_S_iiiiiiiiiiii_param_6];
	ld.param.u64 	%rd52, [_Z8Kernel_3PiS_S_S_S_S_S_S_S_S_S_S_S_S_S_S_S_iiiiiiiiiiii_param_7];
	ld.param.u64 	%rd53, [_Z8Kernel_3PiS_S_S_S_S_S_S_S_S_S_S_S_S_S_S_S_iiiiiiiiiiii_param_8];
	ld.param.u64 	%rd54, [_Z8Kernel_3PiS_S_S_S_S_S_S_S_S_S_S_S_S_S_S_S_iiiiiiiiiiii_param_9];
	ld.param.u64 	%rd55, [_Z8Kernel_3PiS_S_S_S_S_S_S_S_S_S_S_S_S_S_S_S_iiiiiiiiiiii_param_10];
	ld.param.u64 	%rd42, [_Z8Kernel_3PiS_S_S_S_S_S_S_S_S_S_S_S_S_S_S_S_iiiiiiiiiiii_param_13];
	ld.param.u64 	%rd43, [_Z8Kernel_3PiS_S_S_S_S_S_S_S_S_S_S_S_S_S_S_S_iiiiiiiiiiii_param_14];
	ld.param.u32 	%r179, [_Z8Kernel_3PiS_S_S_S_S_S_S_S_S_S_S_S_S_S_S_S_iiiiiiiiiiii_param_18];
	ld.param.u32 	%r181, [_Z8Kernel_3PiS_S_S_S_S_S_S_S_S_S_S_S_S_S_S_S_iiiiiiiiiiii_param_20];
	ld.param.u32 	%r183, [_Z8Kernel_3PiS_S_S_S_S_S_S_S_S_S_S_S_S_S_S_S_iiiiiiiiiiii_param_22];
	ld.param.u32 	%r184, [_Z8Kernel_3PiS_S_S_S_S_S_S_S_S_S_S_S_S_S_S_S_iiiiiiiiiiii_param_23];
	ld.param.u32 	%r185, [_Z8Kernel_3PiS_S_S_S_S_S_S_S_S_S_S_S_S_S_S_S_iiiiiiiiiiii_param_24];
	ld.param.u32 	%r186, [_Z8Kernel_3PiS_S_S_S_S_S_S_S_S_S_S_S_S_S_S_S_iiiiiiiiiiii_param_25];
	ld.param.u32 	%r187, [_Z8Kernel_3PiS_S_S_S_S_S_S_S_S_S_S_S_S_S_S_S_iiiiiiiiiiii_param_26];
	ld.param.u32 	%r189, [_Z8Kernel_3PiS_S_S_S_S_S_S_S_S_S_S_S_S_S_S_S_iiiiiiiiiiii_param_28];
	cvta.to.global.u64 	%rd1, %rd50;
	cvta.to.global.u64 	%rd2, %rd47;
	cvta.to.global.u64 	%rd3, %rd51;
	cvta.to.global.u64 	%rd4, %rd49;
	cvta.to.global.u64 	%rd5, %rd52;
	cvta.to.global.u64 	%rd6, %rd55;
	cvta.to.global.u64 	%rd7, %rd54;
	cvta.to.global.u64 	%rd8, %rd48;
	cvta.to.global.u64 	%rd9, %rd53;
	cvta.to.global.u64 	%rd10, %rd46;
	mov.u32 	%r385, %ctaid.x;
	setp.ge.s32 	%p3, %r385, %r181;
	@%p3 bra 	$L__BB0_93;
	ld.param.u32 	%r379, [_Z8Kernel_3PiS_S_S_S_S_S_S_S_S_S_S_S_S_S_S_S_iiiiiiiiiiii_param_21];
	ld.param.u32 	%r373, [_Z8Kernel_3PiS_S_S_S_S_S_S_S_S_S_S_S_S_S_S_S_iiiiiiiiiiii_param_19];
	ld.param.u32 	%r371, [_Z8Kernel_3PiS_S_S_S_S_S_S_S_S_S_S_S_S_S_S_S_iiiiiiiiiiii_param_17];
	add.s32 	%r191, %r379, -1;
	mov.u32 	%r2, %ntid.x;
	div.u32 	%r192, %r191, %r2;
	add.s32 	%r193, %r192, 1;
	min.u32 	%r3, %r189, %r193;
	mov.u32 	%r4, %tid.x;
	shl.b32 	%r5, %r2, 1;
	sub.s32 	%r6, %r186, %r185;
	mul.lo.s32 	%r7, %r373, %r371;
	and.b32  	%r8, %r179, 7;
	and.b32  	%r9, %r179, 3;
	and.b32  	%r10, %r179, 2147483640;
	and.b32  	%r11, %r179, 1;
	cvta.to.global.u64 	%rd11, %rd42;
	cvta.to.global.u64 	%rd12, %rd39;
	cvta.to.global.u64 	%rd13, %rd43;
$L__BB0_2:
	ld.param.u32 	%r381, [_Z8Kernel_3PiS_S_S_S_S_S_S_S_S_S_S_S_S_S_S_S_iiiiiiiiiiii_param_27];
	ld.param.u64 	%rd156, [_Z8Kernel_3PiS_S_S_S_S_S_S_S_S_S_S_S_S_S_S_S_iiiiiiiiiiii_param_16];
	ld.param.u64 	%rd154, [_Z8Kernel_3PiS_S_S_S_S_S_S_S_S_S_S_S_S_S_S_S_iiiiiiiiiiii_param_15];
	ld.param.u64 	%rd152, [_Z8Kernel_3PiS_S_S_S_S_S_S_S_S_S_S_S_S_S_S_S_iiiiiiiiiiii_param_12];
	ld.param.u64 	%rd151, [_Z8Kernel_3PiS_S_S_S_S_S_S_S_S_S_S_S_S_S_S_S_iiiiiiiiiiii_param_11];
	setp.ge.s32 	%p4, %r381, %r3;
	cvta.to.global.u64 	%rd56, %rd151;
	mul.wide.s32 	%rd57, %r385, 4;
	add.s64 	%rd58, %rd56, %rd57;
	ld.global.u32 	%r15, [%rd58];
	cvta.to.global.u64 	%rd59, %rd154;
	add.s64 	%rd60, %rd59, %rd57;
	ld.global.u32 	%r194, [%rd60];
	shl.b32 	%r195, %r385, 2;
	mov.u32 	%r196, _ZZ8Kernel_3PiS_S_S_S_S_S_S_S_S_S_S_S_S_S_S_S_iiiiiiiiiiiiE6jStart;
	add.s32 	%r16, %r196, %r195;
	st.shared.u32 	[%r16], %r194;
	cvta.to.global.u64 	%rd61, %rd156;
	add.s64 	%rd62, %rd61, %rd57;
	ld.global.u32 	%r197, [%rd62];
	mov.u32 	%r198, _ZZ8Kernel_3PiS_S_S_S_S_S_S_S_S_S_S_S_S_S_S_S_iiiiiiiiiiiiE4jEnd;
	add.s32 	%r17, %r198, %r195;
	st.shared.u32 	[%r17], %r197;
	cvta.to.global.u64 	%rd63, %rd152;
	add.s64 	%rd64, %rd63, %rd57;
	ld.global.u32 	%r199, [%rd64];
	mov.u32 	%r200, _ZZ8Kernel_3PiS_S_S_S_S_S_S_S_S_S_S_S_S_S_S_S_iiiiiiiiiiiiE10Num_Resize;
	add.s32 	%r18, %r200, %r195;
	st.shared.u32 	[%r18], %r199;
	@%p4 bra 	$L__BB0_92;
	ld.param.u32 	%r388, [_Z8Kernel_3PiS_S_S_S_S_S_S_S_S_S_S_S_S_S_S_S_iiiiiiiiiiii_param_27];
	ld.param.u32 	%r372, [_Z8Kernel_3PiS_S_S_S_S_S_S_S_S_S_S_S_S_S_S_S_iiiiiiiiiiii_param_17];
	mul.lo.s32 	%r19, %r385, %r372;
	mul.lo.s32 	%r201, %r385, %r2;
	mul.lo.s32 	%r20, %r201, %r179;
$L__BB0_4:
	setp.lt.s32 	%p5, %r15, 1;
	@%p5 bra 	$L__BB0_89;
	mov.b32 	%r391, 0;
$L__BB0_6:
	ld.shared.u32 	%r27, [%r16];
	add.s32 	%r28, %r27, %r4;
	ld.shared.u32 	%r29, [%r17];
	setp.ge.s32 	%p6, %r28, %r29;
	add.s32 	%r203, %r391, %r19;
	mul.wide.s32 	%rd65, %r203, 4;
	add.s64 	%rd14, %rd12, %rd65;
	@%p6 bra 	$L__BB0_15;
	ld.param.u32 	%r374, [_Z8Kernel_3PiS_S_S_S_S_S_S_S_S_S_S_S_S_S_S_S_iiiiiiiiiiii_param_19];
	mul.lo.s32 	%r204, %r391, %r5;
	mad.lo.s32 	%r205, %r2, %r2, %r2;
	add.s32 	%r206, %r2, %r205;
	mad.lo.s32 	%r207, %r374, %r206, %r374;
	mul.lo.s32 	%r208, %r207, %r385;
	add.s32 	%r209, %r204, %r5;
	add.s32 	%r30, %r209, %r208;
	ld.shared.u32 	%r210, [%r18];
	shr.u32 	%r211, %r210, 31;
	add.s32 	%r212, %r210, %r211;
	shr.s32 	%r213, %r212, 1;
	add.s32 	%r214, %r4, %r27;
	add.s32 	%r396, %r214, 1;
	shl.b32 	%r215, %r28, 2;
	mov.u32 	%r216, _ZZ8Kernel_3PiS_S_S_S_S_S_S_S_S_S_S_S_S_S_S_S_iiiiiiiiiiiiE5H_Hat;
	add.s32 	%r395, %r216, %r215;
	mad.lo.s32 	%r394, %r5, %r213, %r28;
	add.s32 	%r217, %r214, %r208;
	add.s32 	%r393, %r217, %r204;
	add.s32 	%r392, %r217, %r209;
$L__BB0_8:
	add.s32 	%r403, %r393, 1;
	add.s32 	%r44, %r392, 1;
	setp.eq.s32 	%p7, %r396, 1;
	selp.b32 	%r45, %r30, %r393, %p7;
	mul.wide.u32 	%rd66, %r394, 4;
	add.s64 	%rd67, %rd10, %rd66;
	ld.global.u32 	%r218, [%rd67];
	ld.global.u32 	%r219, [%rd14];
	setp.ne.s32 	%p8, %r218, %r219;
	@%p8 bra 	$L__BB0_10;
	mul.wide.s32 	%rd70, %r45, 4;
	add.s64 	%rd71, %rd8, %rd70;
	ld.global.u32 	%r223, [%rd71];
	add.s32 	%r402, %r223, %r183;
	mov.b32 	%r399, -2;
	mov.u32 	%r398, %r45;
	bra.uni 	$L__BB0_11;
$L__BB0_10:
	mul.wide.s32 	%rd68, %r45, 4;
	add.s64 	%rd69, %rd8, %rd68;
	ld.global.u32 	%r221, [%rd69];
	add.s32 	%r399, %r221, %r184;
	mov.b32 	%r402, -2;
	mov.u32 	%r397, %r45;
$L__BB0_11:
	mul.wide.s32 	%rd72, %r393, 4;
	add.s64 	%rd73, %rd8, %rd72;
	ld.global.u32 	%r224, [%rd73+4];
	sub.s32 	%r404, %r224, %r185;
	add.s64 	%rd74, %rd2, %rd72;
	ld.global.u32 	%r225, [%rd74+4];
	sub.s32 	%r53, %r225, %r186;
	setp.le.s32 	%p9, %r404, %r53;
	@%p9 bra 	$L__BB0_13;
	mul.wide.s32 	%rd80, %r44, 4;
	add.s64 	%rd81, %rd2, %rd80;
	st.global.u32 	[%rd81], %r404;
	add.s64 	%rd82, %rd1, %rd80;
	st.global.u32 	[%rd82], %r403;
	bra.uni 	$L__BB0_14;
$L__BB0_13:
	mul.wide.s32 	%rd75, %r44, 4;
	add.s64 	%rd76, %rd2, %rd75;
	st.global.u32 	[%rd76], %r53;
	mul.wide.u32 	%rd77, %r403, 4;
	add.s64 	%rd78, %rd1, %rd77;
	ld.global.u32 	%r403, [%rd78];
	add.s64 	%rd79, %rd1, %rd75;
	st.global.u32 	[%rd79], %r403;
	mov.u32 	%r404, %r53;
$L__BB0_14:
	max.s32 	%r226, %r402, -1;
	setp.lt.s32 	%p10, %r402, 0;
	selp.b32 	%r227, 0, %r226, %p10;
	selp.b32 	%r228, %r44, %r398, %p10;
	setp.gt.s32 	%p11, %r404, %r227;
	max.s32 	%r229, %r404, %r227;
	selp.b32 	%r230, %r403, %r228, %p11;
	setp.gt.s32 	%p12, %r399, %r229;
	max.s32 	%r231, %r399, %r229;
	selp.b32 	%r232, %r397, %r230, %p12;
	st.shared.u32 	[%r395], %r231;
	mul.wide.s32 	%rd83, %r44, 4;
	add.s64 	%rd84, %rd8, %rd83;
	st.global.u32 	[%rd84], %r231;
	add.s64 	%rd85, %rd5, %rd83;
	st.global.u32 	[%rd85], %r232;
	add.s32 	%r396, %r396, %r2;
	add.s32 	%r233, %r396, -1;
	shl.b32 	%r234, %r2, 2;
	add.s32 	%r395, %r395, %r234;
	add.s32 	%r394, %r394, %r2;
	add.s32 	%r393, %r393, %r2;
	add.s32 	%r392, %r392, %r2;
	setp.lt.s32 	%p13, %r233, %r29;
	@%p13 bra 	$L__BB0_8;
$L__BB0_15:
	bar.sync 	0;
	ld.shared.u32 	%r235, [%r16];
	add.s32 	%r407, %r235, %r4;
	ld.shared.u32 	%r65, [%r17];
	setp.ge.s32 	%p14, %r407, %r65;
	@%p14 bra 	$L__BB0_23;
	setp.lt.s32 	%p15, %r187, 1;
	@%p15 bra 	$L__BB0_23;
	ld.param.u32 	%r375, [_Z8Kernel_3PiS_S_S_S_S_S_S_S_S_S_S_S_S_S_S_S_iiiiiiiiiiii_param_19];
	mad.lo.s32 	%r236, %r5, %r391, %r5;
	mad.lo.s32 	%r237, %r2, %r2, %r2;
	add.s32 	%r238, %r2, %r237;
	mad.lo.s32 	%r239, %r375, %r238, %r375;
	mad.lo.s32 	%r66, %r239, %r385, %r236;
	add.s32 	%r67, %r66, 1;
$L__BB0_18:
	add.s32 	%r241, %r67, %r407;
	sub.s32 	%r69, %r407, %r187;
	mul.wide.s32 	%rd86, %r241, 4;
	add.s64 	%rd15, %rd4, %rd86;
	add.s64 	%rd16, %rd3, %rd86;
	mov.b32 	%r410, -100;
	mov.u32 	%r408, %r407;
$L__BB0_19:
	setp.gt.s32 	%p16, %r408, 0;
	selp.b32 	%r242, 0, %r5, %p16;
	add.s32 	%r243, %r66, %r408;
	add.s32 	%r72, %r243, %r242;
	not.b32 	%r244, %r407;
	add.s32 	%r245, %r408, %r244;
	mad.lo.s32 	%r246, %r245, %r186, %r6;
	mul.wide.s32 	%rd87, %r72, 4;
	add.s64 	%rd88, %rd8, %rd87;
	ld.global.u32 	%r247, [%rd88];
	add.s32 	%r73, %r246, %r247;
	setp.lt.s32 	%p17, %r73, %r410;
	@%p17 bra 	$L__BB0_21;
	st.global.u32 	[%rd15], %r73;
	st.global.u32 	[%rd16], %r72;
	mov.u32 	%r410, %r73;
$L__BB0_21:
	add.s32 	%r408, %r408, -1;
	setp.gt.s32 	%p18, %r408, %r69;
	@%p18 bra 	$L__BB0_19;
	add.s32 	%r407, %r407, %r2;
	setp.lt.s32 	%p19, %r407, %r65;
	@%p19 bra 	$L__BB0_18;
$L__BB0_23:
	ld.param.u32 	%r376, [_Z8Kernel_3PiS_S_S_S_S_S_S_S_S_S_S_S_S_S_S_S_iiiiiiiiiiii_param_19];
	mad.lo.s32 	%r248, %r2, %r2, %r2;
	add.s32 	%r249, %r2, %r248;
	mad.lo.s32 	%r250, %r376, %r249, %r376;
	mad.lo.s32 	%r77, %r250, %r385, 1;
	bar.sync 	0;
	ld.shared.u32 	%r251, [%r16];
	add.s32 	%r411, %r251, %r4;
	ld.shared.u32 	%r79, [%r17];
	setp.ge.s32 	%p20, %r411, %r79;
	@%p20 bra 	$L__BB0_28;
	mad.lo.s32 	%r252, %r5, %r391, %r5;
	add.s32 	%r80, %r77, %r252;
$L__BB0_25:
	add.s32 	%r82, %r80, %r411;
	mul.wide.s32 	%rd89, %r82, 4;
	add.s64 	%rd90, %rd4, %rd89;
	ld.global.u32 	%r83, [%rd90];
	add.s64 	%rd17, %rd8, %rd89;
	ld.global.u32 	%r253, [%rd17];
	setp.le.s32 	%p21, %r83, %r253;
	@%p21 bra 	$L__BB0_27;
	st.global.u32 	[%rd17], %r83;
	mul.wide.s32 	%rd91, %r82, 4;
	add.s64 	%rd92, %rd3, %rd91;
	ld.global.u32 	%r254, [%rd92];
	add.s64 	%rd93, %rd5, %rd91;
	st.global.u32 	[%rd93], %r254;
	ld.global.u32 	%r255, [%rd17];
	shl.b32 	%r256, %r411, 2;
	mov.u32 	%r257, _ZZ8Kernel_3PiS_S_S_S_S_S_S_S_S_S_S_S_S_S_S_S_iiiiiiiiiiiiE5H_Hat;
	add.s32 	%r258, %r257, %r256;
	st.shared.u32 	[%r258], %r255;
$L__BB0_27:
	add.s32 	%r411, %r411, %r2;
	setp.lt.s32 	%p22, %r411, %r79;
	@%p22 bra 	$L__BB0_25;
$L__BB0_28:
	bar.sync 	0;
	ld.shared.u32 	%r259, [%r16];
	add.s32 	%r412, %r259, %r4;
	ld.shared.u32 	%r86, [%r17];
	setp.ge.s32 	%p23, %r412, %r86;
	@%p23 bra 	$L__BB0_88;
	mad.lo.s32 	%r260, %r5, %r391, %r5;
	add.s32 	%r87, %r77, %r260;
$L__BB0_30:
	shl.b32 	%r261, %r412, 2;
	mov.u32 	%r262, _ZZ8Kernel_3PiS_S_S_S_S_S_S_S_S_S_S_S_S_S_S_S_iiiiiiiiiiiiE5H_Hat;
	add.s32 	%r263, %r262, %r261;
	ld.shared.u32 	%r89, [%r263];
	rem.u32 	%r90, %r412, %r2;
	mad.lo.s32 	%r91, %r385, %r2, %r90;
	mul.wide.u32 	%rd94, %r91, 4;
	add.s64 	%rd18, %rd11, %rd94;
	ld.global.u32 	%r264, [%rd18];
	setp.le.s32 	%p24, %r89, %r264;
	@%p24 bra 	$L__BB0_87;
	ld.shared.u32 	%r265, [%r18];
	shr.u32 	%r266, %r265, 31;
	add.s32 	%r267, %r265, %r266;
	shr.s32 	%r268, %r267, 1;
	mul.lo.s32 	%r92, %r5, %r268;
	add.s32 	%r269, %r92, %r412;
	mul.wide.u32 	%rd95, %r269, 4;
	add.s64 	%rd96, %rd10, %rd95;
	ld.global.u32 	%r270, [%rd96];
	ld.global.u32 	%r271, [%rd14];
	setp.ne.s32 	%p25, %r270, %r271;
	@%p25 bra 	$L__BB0_87;
	mul.wide.u32 	%rd97, %r91, 4;
	add.s64 	%rd19, %rd13, %rd97;
	ld.global.u32 	%r273, [%rd19];
	mad.lo.s32 	%r93, %r90, %r179, %r20;
	add.s32 	%r274, %r93, %r273;
	mul.wide.u32 	%rd98, %r274, 4;
	add.s64 	%rd99, %rd9, %rd98;
	st.global.u32 	[%rd99], %r89;
	add.s32 	%r415, %r87, %r412;
	cvt.s64.s32 	%rd158, %r415;
	mul.wide.s32 	%rd100, %r415, 4;
	add.s64 	%rd101, %rd8, %rd100;
	ld.global.u32 	%r275, [%rd101];
	setp.eq.s32 	%p26, %r275, 0;
	setp.eq.s32 	%p27, %r415, 0;
	mov.b32 	%r418, 0;
	or.pred  	%p28, %p27, %p26;
	@%p28 bra 	$L__BB0_39;
	mul.lo.s32 	%r95, %r91, %r179;
	mov.b32 	%r420, 0;
	mov.u32 	%r419, %r420;
	mov.u32 	%r418, %r420;
$L__BB0_34:
	ld.param.u32 	%r377, [_Z8Kernel_3PiS_S_S_S_S_S_S_S_S_S_S_S_S_S_S_S_iiiiiiiiiiii_param_19];
	mad.lo.s32 	%r277, %r377, %r2, %r377;
	mul.lo.s32 	%r278, %r277, %r385;
	not.b32 	%r279, %r2;
	mad.lo.s32 	%r280, %r278, %r279, %r415;
	div.u32 	%r281, %r280, %r5;
	mul.lo.s32 	%r282, %r281, %r5;
	sub.s32 	%r283, %r280, %r282;
	ld.global.u32 	%r284, [%rd19];
	add.s32 	%r285, %r284, %r95;
	mad.lo.s32 	%r286, %r7, %r285, %r418;
	not.b32 	%r287, %r419;
	add.s32 	%r288, %r283, %r287;
	add.s32 	%r289, %r288, %r92;
	mul.wide.s32 	%rd102, %r286, 4;
	add.s64 	%rd22, %rd7, %rd102;
	st.global.u32 	[%rd22], %r289;
	add.s32 	%r290, %r281, -1;
	add.s64 	%rd23, %rd6, %rd102;
	st.global.u32 	[%rd23], %r290;
	setp.lt.u32 	%p30, %r418, 2;
	mov.pred 	%p72, 0;
	@%p30 bra 	$L__BB0_36;
	ld.global.u32 	%r291, [%rd22];
	ld.global.u32 	%r292, [%rd22+-4];
	sub.s32 	%r293, %r291, %r292;
	setp.gt.s32 	%p72, %r293, 50;
$L__BB0_36:
	setp.ne.s32 	%p31, %r420, 0;
	not.pred 	%p32, %p72;
	or.pred  	%p33, %p32, %p31;
	@%p33 bra 	$L__BB0_38;
	ld.global.u32 	%r295, [%rd22];
	sub.s32 	%r296, %r295, %r5;
	st.global.u32 	[%rd22], %r296;
	ld.global.u32 	%r297, [%rd23+-4];
	add.s32 	%r298, %r297, -1;
	st.global.u32 	[%rd23+-4], %r298;
	mov.b32 	%r420, 1;
	mov.u32 	%r419, %r5;
$L__BB0_38:
	shl.b64 	%rd103, %rd158, 2;
	add.s64 	%rd104, %rd5, %rd103;
	ld.global.u32 	%r109, [%rd104];
	add.s32 	%r418, %r418, 1;
	cvt.s64.s32 	%rd158, %r109;
	mul.wide.s32 	%rd105, %r109, 4;
	add.s64 	%rd106, %rd8, %rd105;
	ld.global.u32 	%r299, [%rd106];
	setp.ne.s32 	%p34, %r299, 0;
	setp.ne.s32 	%p35, %r109, %r415;
	and.pred  	%p36, %p35, %p34;
	mov.u32 	%r415, %r109;
	@%p36 bra 	$L__BB0_34;
$L__BB0_39:
	setp.ge.s32 	%p37, %r418, %r7;
	@%p37 bra 	$L__BB0_46;
	mul.lo.s32 	%r97, %r91, %r179;
	sub.s32 	%r300, %r7, %r418;
	and.b32  	%r98, %r300, 3;
	setp.eq.s32 	%p38, %r98, 0;
	mov.u32 	%r414, %r418;
	@%p38 bra 	$L__BB0_44;
	ld.global.u32 	%r301, [%rd19];
	add.s32 	%r302, %r301, %r97;
	mad.lo.s32 	%r303, %r302, %r7, %r418;
	mul.wide.s32 	%rd107, %r303, 4;
	add.s64 	%rd108, %rd7, %rd107;
	mov.b32 	%r304, 0;
	st.global.u32 	[%rd108], %r304;
	add.s64 	%rd109, %rd6, %rd107;
	st.global.u32 	[%rd109], %r304;
	add.s32 	%r414, %r418, 1;
	setp.eq.s32 	%p39, %r98, 1;
	@%p39 bra 	$L__BB0_44;
	ld.global.u32 	%r305, [%rd19];
	add.s32 	%r306, %r305, %r97;
	mad.lo.s32 	%r307, %r306, %r7, %r414;
	mul.wide.s32 	%rd110, %r307, 4;
	add.s64 	%rd111, %rd7, %rd110;
	mov.b32 	%r308, 0;
	st.global.u32 	[%rd111], %r308;
	add.s64 	%rd112, %rd6, %rd110;
	st.global.u32 	[%rd112], %r308;
	add.s32 	%r414, %r418, 2;
	setp.eq.s32 	%p40, %r98, 2;
	@%p40 bra 	$L__BB0_44;
	ld.global.u32 	%r309, [%rd19];
	add.s32 	%r310, %r309, %r97;
	mad.lo.s32 	%r311, %r310, %r7, %r414;
	mul.wide.s32 	%rd113, %r311, 4;
	add.s64 	%rd114, %rd7, %rd113;
	mov.b32 	%r312, 0;
	st.global.u32 	[%rd114], %r312;
	add.s64 	%rd115, %rd6, %rd113;
	st.global.u32 	[%rd115], %r312;
	add.s32 	%r414, %r418, 3;
$L__BB0_44:
	sub.s32 	%r313, %r418, %r7;
	setp.gt.u32 	%p41, %r313, -4;
	@%p41 bra 	$L__BB0_46;
$L__BB0_45:
	ld.global.u32 	%r314, [%rd19];
	add.s32 	%r315, %r314, %r97;
	mad.lo.s32 	%r316, %r315, %r7, %r414;
	mul.wide.s32 	%rd116, %r316, 4;
	add.s64 	%rd117, %rd7, %rd116;
	mov.b32 	%r317, 0;
	st.global.u32 	[%rd117], %r317;
	add.s64 	%rd118, %rd6, %rd116;
	st.global.u32 	[%rd118], %r317;
	ld.global.u32 	%r318, [%rd19];
	add.s32 	%r319, %r318, %r97;
	mad.lo.s32 	%r320, %r319, %r7, %r414;
	add.s32 	%r321, %r320, 1;
	mul.wide.s32 	%rd119, %r321, 4;
	add.s64 	%rd120, %rd7, %rd119;
	st.global.u32 	[%rd120], %r317;
	add.s64 	%rd121, %rd6, %rd119;
	st.global.u32 	[%rd121], %r317;
	ld.global.u32 	%r322, [%rd19];
	add.s32 	%r323, %r322, %r97;
	mad.lo.s32 	%r324, %r323, %r7, %r414;
	add.s32 	%r325, %r324, 2;
	mul.wide.s32 	%rd122, %r325, 4;
	add.s64 	%rd123, %rd7, %rd122;
	st.global.u32 	[%rd123], %r317;
	add.s64 	%rd124, %rd6, %rd122;
	st.global.u32 	[%rd124], %r317;
	ld.global.u32 	%r326, [%rd19];
	add.s32 	%r327, %r326, %r97;
	mad.lo.s32 	%r328, %r327, %r7, %r414;
	add.s32 	%r329, %r328, 3;
	mul.wide.s32 	%rd125, %r329, 4;
	add.s64 	%rd126, %rd7, %rd125;
	st.global.u32 	[%rd126], %r317;
	add.s64 	%rd127, %rd6, %rd125;
	st.global.u32 	[%rd127], %r317;
	add.s32 	%r414, %r414, 4;
	setp.eq.s32 	%p42, %r414, %r7;
	@%p42 bra 	$L__BB0_46;
	bra.uni 	$L__BB0_45;
$L__BB0_46:
	setp.lt.s32 	%p43, %r179, 1;
	@%p43 bra 	$L__BB0_87;
	setp.lt.u32 	%p44, %r179, 8;
	mov.b32 	%r424, 10000;
	mov.b32 	%r438, 0;
	@%p44 bra 	$L__BB0_66;
	mov.b32 	%r424, 10000;
	mov.b32 	%r422, 0;
$L__BB0_49:
	.pragma "nounroll";
	add.s32 	%r115, %r93, %r422;
	mul.wide.u32 	%rd128, %r115, 4;
	add.s64 	%rd25, %rd9, %rd128;
	ld.global.u32 	%r116, [%rd25];
	setp.ge.s32 	%p45, %r116, %r424;
	@%p45 bra 	$L__BB0_51;
	st.global.u32 	[%rd18], %r116;
	st.global.u32 	[%rd19], %r422;
	ld.global.u32 	%r424, [%rd25];
$L__BB0_51:
	add.s32 	%r334, %r115, 1;
	mul.wide.u32 	%rd129, %r334, 4;
	add.s64 	%rd26, %rd9, %rd129;
	ld.global.u32 	%r119, [%rd26];
	setp.ge.s32 	%p46, %r119, %r424;
	@%p46 bra 	$L__BB0_53;
	add.s32 	%r335, %r422, 1;
	st.global.u32 	[%rd18], %r119;
	st.global.u32 	[%rd19], %r335;
	ld.global.u32 	%r424, [%rd26];
$L__BB0_53:
	add.s32 	%r336, %r115, 2;
	mul.wide.u32 	%rd130, %r336, 4;
	add.s64 	%rd27, %rd9, %rd130;
	ld.global.u32 	%r122, [%rd27];
	setp.ge.s32 	%p47, %r122, %r424;
	@%p47 bra 	$L__BB0_55;
	add.s32 	%r337, %r422, 2;
	st.global.u32 	[%rd18], %r122;
	st.global.u32 	[%rd19], %r337;
	ld.global.u32 	%r424, [%rd27];
$L__BB0_55:
	add.s32 	%r338, %r115, 3;
	mul.wide.u32 	%rd131, %r338, 4;
	add.s64 	%rd28, %rd9, %rd131;
	ld.global.u32 	%r125, [%rd28];
	setp.ge.s32 	%p48, %r125, %r424;
	@%p48 bra 	$L__BB0_57;
	add.s32 	%r339, %r422, 3;
	st.global.u32 	[%rd18], %r125;
	st.global.u32 	[%rd19], %r339;
	ld.global.u32 	%r424, [%rd28];
$L__BB0_57:
	add.s32 	%r340, %r115, 4;
	mul.wide.u32 	%rd132, %r340, 4;
	add.s64 	%rd29, %rd9, %rd132;
	ld.global.u32 	%r128, [%rd29];
	setp.ge.s32 	%p49, %r128, %r424;
	@%p49 bra 	$L__BB0_59;
	add.s32 	%r341, %r422, 4;
	st.global.u32 	[%rd18], %r128;
	st.global.u32 	[%rd19], %r341;
	ld.global.u32 	%r424, [%rd29];
$L__BB0_59:
	add.s32 	%r342, %r115, 5;
	mul.wide.u32 	%rd133, %r342, 4;
	add.s64 	%rd30, %rd9, %rd133;
	ld.global.u32 	%r131, [%rd30];
	setp.ge.s32 	%p50, %r131, %r424;
	@%p50 bra 	$L__BB0_61;
	add.s32 	%r343, %r422, 5;
	st.global.u32 	[%rd18], %r131;
	st.global.u32 	[%rd19], %r343;
	ld.global.u32 	%r424, [%rd30];
$L__BB0_61:
	add.s32 	%r344, %r115, 6;
	mul.wide.u32 	%rd134, %r344, 4;
	add.s64 	%rd31, %rd9, %rd134;
	ld.global.u32 	%r134, [%rd31];
	setp.ge.s32 	%p51, %r134, %r424;
	@%p51 bra 	$L__BB0_63;
	add.s32 	%r345, %r422, 6;
	st.global.u32 	[%rd18], %r134;
	st.global.u32 	[%rd19], %r345;
	ld.global.u32 	%r424, [%rd31];
$L__BB0_63:
	add.s32 	%r346, %r115, 7;
	mul.wide.u32 	%rd135, %r346, 4;
	add.s64 	%rd32, %rd9, %rd135;
	ld.global.u32 	%r137, [%rd32];
	setp.ge.s32 	%p52, %r137, %r424;
	@%p52 bra 	$L__BB0_65;
	add.s32 	%r347, %r422, 7;
	st.global.u32 	[%rd18], %r137;
	st.global.u32 	[%rd19], %r347;
	ld.global.u32 	%r424, [%rd32];
$L__BB0_65:
	add.s32 	%r422, %r422, 8;
	setp.ne.s32 	%p53, %r422, %r10;
	mov.u32 	%r438, %r10;
	@%p53 bra 	$L__BB0_49;
$L__BB0_66:
	setp.eq.s32 	%p54, %r8, 0;
	@%p54 bra 	$L__BB0_87;
	add.s32 	%r348, %r8, -1;
	setp.lt.u32 	%p55, %r348, 3;
	@%p55 bra 	$L__BB0_77;
	add.s32 	%r143, %r93, %r438;
	mul.wide.u32 	%rd136, %r143, 4;
	add.s64 	%rd33, %rd9, %rd136;
	ld.global.u32 	%r144, [%rd33];
	setp.ge.s32 	%p56, %r144, %r424;
	@%p56 bra 	$L__BB0_70;
	st.global.u32 	[%rd18], %r144;
	st.global.u32 	[%rd19], %r438;
	ld.global.u32 	%r424, [%rd33];
$L__BB0_70:
	add.s32 	%r349, %r143, 1;
	mul.wide.u32 	%rd137, %r349, 4;
	add.s64 	%rd34, %rd9, %rd137;
	ld.global.u32 	%r147, [%rd34];
	setp.ge.s32 	%p57, %r147, %r424;
	@%p57 bra 	$L__BB0_72;
	add.s32 	%r350, %r438, 1;
	st.global.u32 	[%rd18], %r147;
	st.global.u32 	[%rd19], %r350;
	ld.global.u32 	%r424, [%rd34];
$L__BB0_72:
	add.s32 	%r351, %r143, 2;
	mul.wide.u32 	%rd138, %r351, 4;
	add.s64 	%rd35, %rd9, %rd138;
	ld.global.u32 	%r150, [%rd35];
	setp.ge.s32 	%p58, %r150, %r424;
	@%p58 bra 	$L__BB0_74;
	add.s32 	%r352, %r438, 2;
	st.global.u32 	[%rd18], %r150;
	st.global.u32 	[%rd19], %r352;
	ld.global.u32 	%r424, [%rd35];
$L__BB0_74:
	add.s32 	%r353, %r143, 3;
	mul.wide.u32 	%rd139, %r353, 4;
	add.s64 	%rd36, %rd9, %rd139;
	ld.global.u32 	%r153, [%rd36];
	setp.ge.s32 	%p59, %r153, %r424;
	@%p59 bra 	$L__BB0_76;
	add.s32 	%r354, %r438, 3;
	st.global.u32 	[%rd18], %r153;
	st.global.u32 	[%rd19], %r354;
	ld.global.u32 	%r424, [%rd36];
$L__BB0_76:
	add.s32 	%r438, %r438, 4;
$L__BB0_77:
	setp.eq.s32 	%p60, %r9, 0;
	@%p60 bra 	$L__BB0_87;
	setp.eq.s32 	%p61, %r9, 1;
	@%p61 bra 	$L__BB0_84;
	add.s32 	%r159, %r93, %r438;
	mul.wide.u32 	%rd140, %r159, 4;
	add.s64 	%rd37, %rd9, %rd140;
	ld.global.u32 	%r160, [%rd37];
	setp.ge.s32 	%p62, %r160, %r424;
	@%p62 bra 	$L__BB0_81;
	st.global.u32 	[%rd18], %r160;
	st.global.u32 	[%rd19], %r438;
	ld.global.u32 	%r424, [%rd37];
$L__BB0_81:
	add.s32 	%r355, %r159, 1;
	mul.wide.u32 	%rd141, %r355, 4;
	add.s64 	%rd38, %rd9, %rd141;
	ld.global.u32 	%r163, [%rd38];
	setp.ge.s32 	%p63, %r163, %r424;
	@%p63 bra 	$L__BB0_83;
	add.s32 	%r356, %r438, 1;
	st.global.u32 	[%rd18], %r163;
	st.global.u32 	[%rd19], %r356;
	ld.global.u32 	%r424, [%rd38];
$L__BB0_83:
	add.s32 	%r438, %r438, 2;
$L__BB0_84:
	setp.eq.s32 	%p64, %r11, 0;
	@%p64 bra 	$L__BB0_87;
	add.s32 	%r357, %r93, %r438;
	mul.wide.u32 	%rd142, %r357, 4;
	add.s64 	%rd143, %rd9, %rd142;
	ld.global.u32 	%r169, [%rd143];
	setp.ge.s32 	%p65, %r169, %r424;
	@%p65 bra 	$L__BB0_87;
	st.global.u32 	[%rd18], %r169;
	st.global.u32 	[%rd19], %r438;
$L__BB0_87:
	add.s32 	%r412, %r412, %r2;
	setp.lt.s32 	%p66, %r412, %r86;
	@%p66 bra 	$L__BB0_30;
$L__BB0_88:
	bar.sync 	0;
	add.s32 	%r391, %r391, 1;
	setp.ne.s32 	%p67, %r391, %r15;
	@%p67 bra 	$L__BB0_6;
$L__BB0_89:
	setp.ne.s32 	%p68, %r4, 0;
	bar.sync 	0;
	@%p68 bra 	$L__BB0_91;
	ld.param.u32 	%r380, [_Z8Kernel_3PiS_S_S_S_S_S_S_S_S_S_S_S_S_S_S_S_iiiiiiiiiiii_param_21];
	ld.shared.u32 	%r358, [%r18];
	and.b32  	%r359, %r358, 1;
	setp.eq.s32 	%p69, %r359, 0;
	selp.b32 	%r360, %r2, 0, %p69;
	xor.b32  	%r361, %r359, 1;
	shl.b32 	%r362, %r2, %r361;
	st.shared.u32 	[%r16], %r360;
	mul.lo.s32 	%r363, %r358, %r2;
	sub.s32 	%r364, %r380, %r363;
	min.u32 	%r365, %r362, %r364;
	st.shared.u32 	[%r17], %r365;
	add.s32 	%r366, %r358, 1;
	st.shared.u32 	[%r18], %r366;
$L__BB0_91:
	bar.sync 	0;
	add.s32 	%r388, %r388, 1;
	setp.ne.s32 	%p70, %r388, %r3;
	@%p70 bra 	$L__BB0_4;
$L__BB0_92:
	ld.param.u32 	%r378, [_Z8Kernel_3PiS_S_S_S_S_S_S_S_S_S_S_S_S_S_S_S_iiiiiiiiiiii_param_20];
	ld.param.u64 	%rd157, [_Z8Kernel_3PiS_S_S_S_S_S_S_S_S_S_S_S_S_S_S_S_iiiiiiiiiiii_param_16];
	ld.param.u64 	%rd155, [_Z8Kernel_3PiS_S_S_S_S_S_S_S_S_S_S_S_S_S_S_S_iiiiiiiiiiii_param_15];
	ld.param.u64 	%rd153, [_Z8Kernel_3PiS_S_S_S_S_S_S_S_S_S_S_S_S_S_S_S_iiiiiiiiiiii_param_12];
	bar.sync 	0;
	ld.shared.u32 	%r367, [%r18];
	cvta.to.global.u64 	%rd144, %rd153;
	mul.wide.s32 	%rd145, %r385, 4;
	add.s64 	%rd146, %rd144, %rd145;
	st.global.u32 	[%rd146], %r367;
	ld.shared.u32 	%r368, [%r16];
	cvta.to.global.u64 	%rd147, %rd155;
	add.s64 	%rd148, %rd147, %rd145;
	st.global.u32 	[%rd148], %r368;
	ld.shared.u32 	%r369, [%r17];
	cvta.to.global.u64 	%rd149, %rd157;
	add.s64 	%rd150, %rd149, %rd145;
	st.global.u32 	[%rd150], %r369;
	mov.u32 	%r370, %nctaid.x;
	add.s32 	%r385, %r385, %r370;
	setp.lt.s32 	%p71, %r385, %r378;
	@%p71 bra 	$L__BB0_2;
$L__BB0_93:
	bar.sync 	0;
	ret;

}
	// .globl	_Z10Kernel_3_4PiS_S_S_S_S_S_iiiiii
.visible .entry _Z10Kernel_3_4PiS_S_S_S_S_S_iiiiii(
	.param .u64 .ptr .align 1 _Z10Kernel_3_4PiS_S_S_S_S_S_iiiiii_param_0,
	.param .u64 .ptr .align 1 _Z10Kernel_3_4PiS_S_S_S_S_S_iiiiii_param_1,
	.param .u64 .ptr .align 1 _Z10Kernel_3_4PiS_S_S_S_S_S_iiiiii_param_2,
	.param .u64 .ptr .align 1 _Z10Kernel_3_4PiS_S_S_S_S_S_iiiiii_param_3,
	.param .u64 .ptr .align 1 _Z10Kernel_3_4PiS_S_S_S_S_S_iiiiii_param_4,
	.param .u64 .ptr .align 1 _Z10Kernel_3_4PiS_S_S_S_S_S_iiiiii_param_5,
	.param .u64 .ptr .align 1 _Z10Kernel_3_4PiS_S_S_S_S_S_iiiiii_param_6,
	.param .u32 _Z10Kernel_3_4PiS_S_S_S_S_S_iiiiii_param_7,
	.param .u32 _Z10Kernel_3_4PiS_S_S_S_S_S_iiiiii_param_8,
	.param .u32 _Z10Kernel_3_4PiS_S_S_S_S_S_iiiiii_param_9,
	.param .u32 _Z10Kernel_3_4PiS_S_S_S_S_S_iiiiii_param_10,
	.param .u32 _Z10Kernel_3_4PiS_S_S_S_S_S_iiiiii_param_11,
	.param .u32 _Z10Kernel_3_4PiS_S_S_S_S_S_iiiiii_param_12
)
{
	.reg .pred 	%p<146>;
	.reg .b32 	%r<368>;
	.reg .b64 	%rd<53>;

	ld.param.u64 	%rd24, [_Z10Kernel_3_4PiS_S_S_S_S_S_iiiiii_param_0];
	ld.param.u64 	%rd25, [_Z10Kernel_3_4PiS_S_S_S_S_S_iiiiii_param_1];
	ld.param.u64 	%rd22, [_Z10Kernel_3_4PiS_S_S_S_S_S_iiiiii_param_2];
	ld.param.u64 	%rd26, [_Z10Kernel_3_4PiS_S_S_S_S_S_iiiiii_param_3];
	ld.param.u64 	%rd27, [_Z10Kernel_3_4PiS_S_S_S_S_S_iiiiii_param_4];
	ld.param.u64 	%rd28, [_Z10Kernel_3_4PiS_S_S_S_S_S_iiiiii_param_5];
	ld.param.u64 	%rd23, [_Z10Kernel_3_4PiS_S_S_S_S_S_iiiiii_param_6];
	ld.param.u32 	%r99, [_Z10Kernel_3_4PiS_S_S_S_S_S_iiiiii_param_7];
	ld.param.u32 	%r100, [_Z10Kernel_3_4PiS_S_S_S_S_S_iiiiii_param_8];
	ld.param.u32 	%r101, [_Z10Kernel_3_4PiS_S_S_S_S_S_iiiiii_param_9];
	ld.param.u32 	%r102, [_Z10Kernel_3_4PiS_S_S_S_S_S_iiiiii_param_10];
	ld.param.u32 	%r103, [_Z10Kernel_3_4PiS_S_S_S_S_S_iiiiii_param_11];
	ld.param.u32 	%r104, [_Z10Kernel_3_4PiS_S_S_S_S_S_iiiiii_param_12];
	cvta.to.global.u64 	%rd1, %rd25;
	cvta.to.global.u64 	%rd2, %rd28;
	cvta.to.global.u64 	%rd3, %rd24;
	cvta.to.global.u64 	%rd4, %rd27;
	cvta.to.global.u64 	%rd5, %rd26;
	mov.u32 	%r327, %ctaid.x;
	setp.ge.s32 	%p31, %r327, %r102;
	@%p31 bra 	$L__BB1_10;
	mov.u32 	%r105, %ntid.x;
	mul.lo.s32 	%r2, %r100, %r105;
	setp.lt.s32 	%p32, %r103, 1;
	mul.lo.s32 	%r3, %r101, %r99;
	@%p32 bra 	$L__BB1_10;
	and.b32  	%r4, %r2, 15;
	and.b32  	%r5, %r2, 7;
	and.b32  	%r6, %r3, 7;
	and.b32  	%r7, %r2, 3;
	and.b32  	%r8, %r3, -8;
	and.b32  	%r106, %r2, -16;
	neg.s32 	%r9, %r106;
	cvta.to.global.u64 	%rd6, %rd22;
	cvta.to.global.u64 	%rd7, %rd23;
	mov.u32 	%r10, %nctaid.x;
	mov.u32 	%r11, %tid.x;
$L__BB1_3:
	mul.lo.s32 	%r13, %r2, %r327;
	mul.lo.s32 	%r14, %r327, %r103;
	mov.b32 	%r328, 0;
	mov.u32 	%r335, %r328;
$L__BB1_4:
	setp.ne.s32 	%p33, %r11, 0;
	@%p33 bra 	$L__BB1_8;
	add.s32 	%r109, %r13, %r2;
	setp.lt.s32 	%p34, %r13, %r109;
	mov.b32 	%r334, 0;
	@%p34 bra 	$L__BB1_52;
$L__BB1_6:
	add.s32 	%r27, %r328, %r14;
	mul.wide.s32 	%rd36, %r27, 4;
	add.s64 	%rd37, %rd6, %rd36;
	st.global.u32 	[%rd37], %r334;
	mul.wide.s32 	%rd38, %r335, 4;
	add.s64 	%rd39, %rd5, %rd38;
	mov.b32 	%r339, 0;
	st.global.u32 	[%rd39], %r339;
	mul.lo.s32 	%r342, %r3, %r335;
	add.s32 	%r227, %r342, %r3;
	setp.lt.s32 	%p75, %r342, %r227;
	@%p75 bra 	$L__BB1_50;
$L__BB1_7:
	mul.wide.s32 	%rd51, %r27, 4;
	add.s64 	%rd52, %rd7, %rd51;
	st.global.u32 	[%rd52], %r339;
$L__BB1_8:
	add.s32 	%r328, %r328, 1;
	setp.eq.s32 	%p129, %r328, %r103;
	@%p129 bra 	$L__BB1_9;
	bra.uni 	$L__BB1_4;
$L__BB1_9:
	add.s32 	%r327, %r327, %r10;
	setp.lt.s32 	%p130, %r327, %r102;
	@%p130 bra 	$L__BB1_3;
$L__BB1_10:
	ret;
$L__BB1_11:
	.pragma "nounroll";
	mul.wide.s32 	%rd40, %r342, 4;
	add.s64 	%rd8, %rd4, %rd40;
	ld.global.u32 	%r232, [%rd8];
	add.s32 	%r233, %r232, %r104;
	add.s32 	%r234, %r338, %r45;
	mul.wide.s32 	%rd41, %r234, 4;
	add.s64 	%rd9, %rd3, %rd41;
	st.global.u32 	[%rd9], %r233;
	add.s64 	%rd10, %rd2, %rd40;
	ld.global.u32 	%r235, [%rd10];
	add.s64 	%rd11, %rd1, %rd41;
	st.global.u32 	[%rd11], %r235;
	setp.ne.s32 	%p78, %r235, 0;
	mov.pred 	%p131, 0;
	@%p78 bra 	$L__BB1_13;
	ld.global.u32 	%r236, [%rd8];
	setp.eq.s32 	%p131, %r236, 0;
$L__BB1_13:
	setp.eq.s32 	%p80, %r339, 0;
	selp.b32 	%r237, %r338, %r339, %p80;
	selp.b32 	%r32, %r237, %r339, %p131;
	ld.global.u32 	%r238, [%rd8+4];
	add.s32 	%r239, %r238, %r104;
	st.global.u32 	[%rd9+4], %r239;
	ld.global.u32 	%r240, [%rd10+4];
	st.global.u32 	[%rd11+4], %r240;
	setp.ne.s32 	%p81, %r240, 0;
	mov.pred 	%p132, 0;
	@%p81 bra 	$L__BB1_15;
	ld.global.u32 	%r241, [%rd8+4];
	setp.eq.s32 	%p132, %r241, 0;
$L__BB1_15:
	setp.eq.s32 	%p83, %r32, 0;
	add.s32 	%r242, %r338, 1;
	selp.b32 	%r243, %r242, %r32, %p83;
	selp.b32 	%r33, %r243, %r32, %p132;
	ld.global.u32 	%r244, [%rd8+8];
	add.s32 	%r245, %r244, %r104;
	st.global.u32 	[%rd9+8], %r245;
	ld.global.u32 	%r246, [%rd10+8];
	st.global.u32 	[%rd11+8], %r246;
	setp.ne.s32 	%p84, %r246, 0;
	mov.pred 	%p133, 0;
	@%p84 bra 	$L__BB1_17;
	ld.global.u32 	%r247, [%rd8+8];
	setp.eq.s32 	%p133, %r247, 0;
$L__BB1_17:
	setp.eq.s32 	%p86, %r33, 0;
	add.s32 	%r248, %r338, 2;
	selp.b32 	%r249, %r248, %r33, %p86;
	selp.b32 	%r34, %r249, %r33, %p133;
	ld.global.u32 	%r250, [%rd8+12];
	add.s32 	%r251, %r250, %r104;
	st.global.u32 	[%rd9+12], %r251;
	ld.global.u32 	%r252, [%rd10+12];
	st.global.u32 	[%rd11+12], %r252;
	setp.ne.s32 	%p87, %r252, 0;
	mov.pred 	%p134, 0;
	@%p87 bra 	$L__BB1_19;
	ld.global.u32 	%r253, [%rd8+12];
	setp.eq.s32 	%p134, %r253, 0;
$L__BB1_19:
	setp.eq.s32 	%p89, %r34, 0;
	add.s32 	%r254, %r338, 3;
	selp.b32 	%r255, %r254, %r34, %p89;
	selp.b32 	%r35, %r255, %r34, %p134;
	ld.global.u32 	%r256, [%rd8+16];
	add.s32 	%r257, %r256, %r104;
	st.global.u32 	[%rd9+16], %r257;
	ld.global.u32 	%r258, [%rd10+16];
	st.global.u32 	[%rd11+16], %r258;
	setp.ne.s32 	%p90, %r258, 0;
	mov.pred 	%p135, 0;
	@%p90 bra 	$L__BB1_21;
	ld.global.u32 	%r259, [%rd8+16];
	setp.eq.s32 	%p135, %r259, 0;
$L__BB1_21:
	setp.eq.s32 	%p92, %r35, 0;
	add.s32 	%r260, %r338, 4;
	selp.b32 	%r261, %r260, %r35, %p92;
	selp.b32 	%r36, %r261, %r35, %p135;
	ld.global.u32 	%r262, [%rd8+20];
	add.s32 	%r263, %r262, %r104;
	st.global.u32 	[%rd9+20], %r263;
	ld.global.u32 	%r264, [%rd10+20];
	st.global.u32 	[%rd11+20], %r264;
	setp.ne.s32 	%p93, %r264, 0;
	mov.pred 	%p136, 0;
	@%p93 bra 	$L__BB1_23;
	ld.global.u32 	%r265, [%rd8+20];
	setp.eq.s32 	%p136, %r265, 0;
$L__BB1_23:
	setp.eq.s32 	%p95, %r36, 0;
	add.s32 	%r266, %r338, 5;
	selp.b32 	%r267, %r266, %r36, %p95;
	selp.b32 	%r37, %r267, %r36, %p136;
	ld.global.u32 	%r268, [%rd8+24];
	add.s32 	%r269, %r268, %r104;
	st.global.u32 	[%rd9+24], %r269;
	ld.global.u32 	%r270, [%rd10+24];
	st.global.u32 	[%rd11+24], %r270;
	setp.ne.s32 	%p96, %r270, 0;
	mov.pred 	%p137, 0;
	@%p96 bra 	$L__BB1_25;
	ld.global.u32 	%r271, [%rd8+24];
	setp.eq.s32 	%p137, %r271, 0;
$L__BB1_25:
	setp.eq.s32 	%p98, %r37, 0;
	add.s32 	%r272, %r338, 6;
	selp.b32 	%r273, %r272, %r37, %p98;
	selp.b32 	%r38, %r273, %r37, %p137;
	ld.global.u32 	%r274, [%rd8+28];
	add.s32 	%r275, %r274, %r104;
	st.global.u32 	[%rd9+28], %r275;
	ld.global.u32 	%r276, [%rd10+28];
	st.global.u32 	[%rd11+28], %r276;
	setp.ne.s32 	%p99, %r276, 0;
	mov.pred 	%p138, 0;
	@%p99 bra 	$L__BB1_27;
	ld.global.u32 	%r277, [%rd8+28];
	setp.eq.s32 	%p138, %r277, 0;
$L__BB1_27:
	setp.eq.s32 	%p100, %r38, 0;
	add.s32 	%r278, %r338, 7;
	selp.b32 	%r279, %r278, %r38, %p100;
	selp.b32 	%r339, %r279, %r38, %p138;
	add.s32 	%r338, %r338, 8;
	add.s32 	%r342, %r342, 8;
	setp.eq.s32 	%p101, %r338, %r8;
	mov.u32 	%r348, %r8;
	@%p101 bra 	$L__BB1_28;
	bra.uni 	$L__BB1_11;
$L__BB1_28:
	setp.eq.s32 	%p102, %r6, 0;
	@%p102 bra 	$L__BB1_7;
	add.s32 	%r281, %r6, -1;
	setp.lt.u32 	%p103, %r281, 3;
	@%p103 bra 	$L__BB1_39;
	mul.wide.s32 	%rd42, %r342, 4;
	add.s64 	%rd12, %rd4, %rd42;
	ld.global.u32 	%r282, [%rd12];
	add.s32 	%r283, %r282, %r104;
	add.s32 	%r284, %r348, %r45;
	mul.wide.s32 	%rd43, %r284, 4;
	add.s64 	%rd13, %rd3, %rd43;
	st.global.u32 	[%rd13], %r283;
	add.s64 	%rd14, %rd2, %rd42;
	ld.global.u32 	%r285, [%rd14];
	add.s64 	%rd15, %rd1, %rd43;
	st.global.u32 	[%rd15], %r285;
	setp.ne.s32 	%p105, %r285, 0;
	mov.pred 	%p139, 0;
	@%p105 bra 	$L__BB1_32;
	ld.global.u32 	%r286, [%rd12];
	setp.eq.s32 	%p139, %r286, 0;
$L__BB1_32:
	setp.eq.s32 	%p107, %r339, 0;
	selp.b32 	%r287, %r348, %r339, %p107;
	selp.b32 	%r50, %r287, %r339, %p139;
	ld.global.u32 	%r288, [%rd12+4];
	add.s32 	%r289, %r288, %r104;
	st.global.u32 	[%rd13+4], %r289;
	ld.global.u32 	%r290, [%rd14+4];
	st.global.u32 	[%rd15+4], %r290;
	setp.ne.s32 	%p108, %r290, 0;
	mov.pred 	%p140, 0;
	@%p108 bra 	$L__BB1_34;
	ld.global.u32 	%r291, [%rd12+4];
	setp.eq.s32 	%p140, %r291, 0;
$L__BB1_34:
	setp.eq.s32 	%p110, %r50, 0;
	add.s32 	%r292, %r348, 1;
	selp.b32 	%r293, %r292, %r50, %p110;
	selp.b32 	%r51, %r293, %r50, %p140;
	ld.global.u32 	%r294, [%rd12+8];
	add.s32 	%r295, %r294, %r104;
	st.global.u32 	[%rd13+8], %r295;
	ld.global.u32 	%r296, [%rd14+8];
	st.global.u32 	[%rd15+8], %r296;
	setp.ne.s32 	%p111, %r296, 0;
	mov.pred 	%p141, 0;
	@%p111 bra 	$L__BB1_36;
	ld.global.u32 	%r297, [%rd12+8];
	setp.eq.s32 	%p141, %r297, 0;
$L__BB1_36:
	setp.eq.s32 	%p113, %r51, 0;
	add.s32 	%r298, %r348, 2;
	selp.b32 	%r299, %r298, %r51, %p113;
	selp.b32 	%r52, %r299, %r51, %p141;
	ld.global.u32 	%r300, [%rd12+12];
	add.s32 	%r301, %r300, %r104;
	st.global.u32 	[%rd13+12], %r301;
	ld.global.u32 	%r302, [%rd14+12];
	st.global.u32 	[%rd15+12], %r302;
	setp.ne.s32 	%p114, %r302, 0;
	mov.pred 	%p142, 0;
	@%p114 bra 	$L__BB1_38;
	ld.global.u32 	%r303, [%rd12+12];
	setp.eq.s32 	%p142, %r303, 0;
$L__BB1_38:
	setp.eq.s32 	%p115, %r52, 0;
	add.s32 	%r304, %r348, 3;
	selp.b32 	%r305, %r304, %r52, %p115;
	selp.b32 	%r339, %r305, %r52, %p142;
	add.s32 	%r348, %r348, 4;
	add.s32 	%r342, %r342, 4;
$L__BB1_39:
	and.b32  	%r307, %r3, 3;
	setp.eq.s32 	%p116, %r307, 0;
	@%p116 bra 	$L__BB1_7;
	setp.eq.s32 	%p117, %r307, 1;
	@%p117 bra 	$L__BB1_46;
	mul.wide.s32 	%rd44, %r342, 4;
	add.s64 	%rd16, %rd4, %rd44;
	ld.global.u32 	%r308, [%rd16];
	add.s32 	%r309, %r308, %r104;
	add.s32 	%r310, %r348, %r45;
	mul.wide.s32 	%rd45, %r310, 4;
	add.s64 	%rd17, %rd3, %rd45;
	st.global.u32 	[%rd17], %r309;
	add.s64 	%rd18, %rd2, %rd44;
	ld.global.u32 	%r311, [%rd18];
	add.s64 	%rd19, %rd1, %rd45;
	st.global.u32 	[%rd19], %r311;
	setp.ne.s32 	%p119, %r311, 0;
	mov.pred 	%p143, 0;
	@%p119 bra 	$L__BB1_43;
	ld.global.u32 	%r312, [%rd16];
	setp.eq.s32 	%p143, %r312, 0;
$L__BB1_43:
	setp.eq.s32 	%p121, %r339, 0;
	selp.b32 	%r313, %r348, %r339, %p121;
	selp.b32 	%r60, %r313, %r339, %p143;
	ld.global.u32 	%r314, [%rd16+4];
	add.s32 	%r315, %r314, %r104;
	st.global.u32 	[%rd17+4], %r315;
	ld.global.u32 	%r316, [%rd18+4];
	st.global.u32 	[%rd19+4], %r316;
	setp.ne.s32 	%p122, %r316, 0;
	mov.pred 	%p144, 0;
	@%p122 bra 	$L__BB1_45;
	ld.global.u32 	%r317, [%rd16+4];
	setp.eq.s32 	%p144, %r317, 0;
$L__BB1_45:
	setp.eq.s32 	%p123, %r60, 0;
	add.s32 	%r318, %r348, 1;
	selp.b32 	%r319, %r318, %r60, %p123;
	selp.b32 	%r339, %r319, %r60, %p144;
	add.s32 	%r348, %r348, 2;
	add.s32 	%r342, %r342, 2;
$L__BB1_46:
	and.b32  	%r320, %r3, 1;
	setp.eq.b32 	%p124, %r320, 1;
	not.pred 	%p125, %p124;
	@%p125 bra 	$L__BB1_7;
	mul.wide.s32 	%rd46, %r342, 4;
	add.s64 	%rd20, %rd4, %rd46;
	ld.global.u32 	%r321, [%rd20];
	add.s32 	%r322, %r321, %r104;
	add.s32 	%r323, %r348, %r45;
	mul.wide.s32 	%rd47, %r323, 4;
	add.s64 	%rd48, %rd3, %rd47;
	st.global.u32 	[%rd48], %r322;
	add.s64 	%rd49, %rd2, %rd46;
	ld.global.u32 	%r324, [%rd49];
	add.s64 	%rd50, %rd1, %rd47;
	st.global.u32 	[%rd50], %r324;
	setp.ne.s32 	%p127, %r324, 0;
	mov.pred 	%p145, 0;
	@%p127 bra 	$L__BB1_49;
	ld.global.u32 	%r325, [%rd20];
	setp.eq.s32 	%p145, %r325, 0;
$L__BB1_49:
	setp.eq.s32 	%p128, %r339, 0;
	selp.b32 	%r326, %r348, %r339, %p128;
	selp.b32 	%r339, %r326, %r339, %p145;
	bra.uni 	$L__BB1_7;
$L__BB1_50:
	add.s32 	%r230, %r3, -1;
	setp.lt.u32 	%p76, %r230, 7;
	mul.lo.s32 	%r45, %r3, %r27;
	mov.b32 	%r339, 0;
	mov.u32 	%r348, %r339;
	@%p76 bra 	$L__BB1_28;
	mov.b32 	%r339, 0;
	mov.u32 	%r338, %r339;
	bra.uni 	$L__BB1_11;
$L__BB1_52:
	add.s32 	%r112, %r2, -1;
	setp.lt.u32 	%p35, %r112, 15;
	mov.b32 	%r334, 0;
	mov.u32 	%r360, %r13;
	@%p35 bra 	$L__BB1_56;
	add.s32 	%r331, %r13, 7;
	mov.b32 	%r334, 0;
	mov.u32 	%r330, %r9;
$L__BB1_54:
	.pragma "nounroll";
	add.s32 	%r114, %r331, -7;
	mul.wide.s32 	%rd29, %r114, 4;
	add.s64 	%rd30, %rd5, %rd29;
	ld.global.u32 	%r115, [%rd30];
	setp.gt.s32 	%p36, %r115, %r334;
	max.s32 	%r116, %r115, %r334;
	selp.b32 	%r117, %r114, %r335, %p36;
	add.s32 	%r118, %r331, -6;
	ld.global.u32 	%r119, [%rd30+4];
	setp.gt.s32 	%p37, %r119, %r116;
	max.s32 	%r120, %r119, %r116;
	selp.b32 	%r121, %r118, %r117, %p37;
	add.s32 	%r122, %r331, -5;
	ld.global.u32 	%r123, [%rd30+8];
	setp.gt.s32 	%p38, %r123, %r120;
	max.s32 	%r124, %r123, %r120;
	selp.b32 	%r125, %r122, %r121, %p38;
	add.s32 	%r126, %r331, -4;
	ld.global.u32 	%r127, [%rd30+12];
	setp.gt.s32 	%p39, %r127, %r124;
	max.s32 	%r128, %r127, %r124;
	selp.b32 	%r129, %r126, %r125, %p39;
	add.s32 	%r130, %r331, -3;
	ld.global.u32 	%r131, [%rd30+16];
	setp.gt.s32 	%p40, %r131, %r128;
	max.s32 	%r132, %r131, %r128;
	selp.b32 	%r133, %r130, %r129, %p40;
	add.s32 	%r134, %r331, -2;
	ld.global.u32 	%r135, [%rd30+20];
	setp.gt.s32 	%p41, %r135, %r132;
	max.s32 	%r136, %r135, %r132;
	selp.b32 	%r137, %r134, %r133, %p41;
	add.s32 	%r138, %r331, -1;
	ld.global.u32 	%r139, [%rd30+24];
	setp.gt.s32 	%p42, %r139, %r136;
	max.s32 	%r140, %r139, %r136;
	selp.b32 	%r141, %r138, %r137, %p42;
	add.s32 	%r142, %r331, 8;
	ld.global.u32 	%r143, [%rd30+28];
	setp.gt.s32 	%p43, %r143, %r140;
	max.s32 	%r144, %r143, %r140;
	selp.b32 	%r145, %r331, %r141, %p43;
	add.s32 	%r146, %r331, 1;
	ld.global.u32 	%r147, [%rd30+32];
	setp.gt.s32 	%p44, %r147, %r144;
	max.s32 	%r148, %r147, %r144;
	selp.b32 	%r149, %r146, %r145, %p44;
	add.s32 	%r150, %r331, 2;
	ld.global.u32 	%r151, [%rd30+36];
	setp.gt.s32 	%p45, %r151, %r148;
	max.s32 	%r152, %r151, %r148;
	selp.b32 	%r153, %r150, %r149, %p45;
	add.s32 	%r154, %r331, 3;
	ld.global.u32 	%r155, [%rd30+40];
	setp.gt.s32 	%p46, %r155, %r152;
	max.s32 	%r156, %r155, %r152;
	selp.b32 	%r157, %r154, %r153, %p46;
	add.s32 	%r158, %r331, 4;
	ld.global.u32 	%r159, [%rd30+44];
	setp.gt.s32 	%p47, %r159, %r156;
	max.s32 	%r160, %r159, %r156;
	selp.b32 	%r161, %r158, %r157, %p47;
	add.s32 	%r162, %r331, 5;
	ld.global.u32 	%r163, [%rd30+48];
	setp.gt.s32 	%p48, %r163, %r160;
	max.s32 	%r164, %r163, %r160;
	selp.b32 	%r165, %r162, %r161, %p48;
	add.s32 	%r166, %r331, 6;
	ld.global.u32 	%r167, [%rd30+52];
	setp.gt.s32 	%p49, %r167, %r164;
	max.s32 	%r168, %r167, %r164;
	selp.b32 	%r169, %r166, %r165, %p49;
	add.s32 	%r170, %r331, 7;
	ld.global.u32 	%r171, [%rd30+56];
	setp.gt.s32 	%p50, %r171, %r168;
	max.s32 	%r172, %r171, %r168;
	selp.b32 	%r173, %r170, %r169, %p50;
	ld.global.u32 	%r174, [%rd30+60];
	setp.gt.s32 	%p51, %r174, %r172;
	max.s32 	%r334, %r174, %r172;
	selp.b32 	%r335, %r142, %r173, %p51;
	add.s32 	%r331, %r331, 16;
	add.s32 	%r330, %r330, 16;
	setp.eq.s32 	%p52, %r330, 0;
	@%p52 bra 	$L__BB1_55;
	bra.uni 	$L__BB1_54;
$L__BB1_55:
	add.s32 	%r360, %r331, -7;
$L__BB1_56:
	setp.eq.s32 	%p53, %r4, 0;
	@%p53 bra 	$L__BB1_6;
	add.s32 	%r176, %r4, -1;
	setp.lt.u32 	%p54, %r176, 7;
	@%p54 bra 	$L__BB1_59;
	mul.wide.s32 	%rd31, %r360, 4;
	add.s64 	%rd32, %rd5, %rd31;
	ld.global.u32 	%r177, [%rd32];
	setp.gt.s32 	%p55, %r177, %r334;
	max.s32 	%r178, %r177, %r334;
	selp.b32 	%r179, %r360, %r335, %p55;
	add.s32 	%r180, %r360, 1;
	ld.global.u32 	%r181, [%rd32+4];
	setp.gt.s32 	%p56, %r181, %r178;
	max.s32 	%r182, %r181, %r178;
	selp.b32 	%r183, %r180, %r179, %p56;
	add.s32 	%r184, %r360, 2;
	ld.global.u32 	%r185, [%rd32+8];
	setp.gt.s32 	%p57, %r185, %r182;
	max.s32 	%r186, %r185, %r182;
	selp.b32 	%r187, %r184, %r183, %p57;
	add.s32 	%r188, %r360, 3;
	ld.global.u32 	%r189, [%rd32+12];
	setp.gt.s32 	%p58, %r189, %r186;
	max.s32 	%r190, %r189, %r186;
	selp.b32 	%r191, %r188, %r187, %p58;
	add.s32 	%r192, %r360, 4;
	ld.global.u32 	%r193, [%rd32+16];
	setp.gt.s32 	%p59, %r193, %r190;
	max.s32 	%r194, %r193, %r190;
	selp.b32 	%r195, %r192, %r191, %p59;
	add.s32 	%r196, %r360, 5;
	ld.global.u32 	%r197, [%rd32+20];
	setp.gt.s32 	%p60, %r197, %r194;
	max.s32 	%r198, %r197, %r194;
	selp.b32 	%r199, %r196, %r195, %p60;
	add.s32 	%r200, %r360, 6;
	ld.global.u32 	%r201, [%rd32+24];
	setp.gt.s32 	%p61, %r201, %r198;
	max.s32 	%r202, %r201, %r198;
	selp.b32 	%r203, %r200, %r199, %p61;
	add.s32 	%r204, %r360, 7;
	ld.global.u32 	%r205, [%rd32+28];
	setp.gt.s32 	%p62, %r205, %r202;
	max.s32 	%r334, %r205, %r202;
	selp.b32 	%r335, %r204, %r203, %p62;
	add.s32 	%r360, %r360, 8;
$L__BB1_59:
	setp.eq.s32 	%p63, %r5, 0;
	@%p63 bra 	$L__BB1_6;
	add.s32 	%r207, %r5, -1;
	setp.lt.u32 	%p64, %r207, 3;
	@%p64 bra 	$L__BB1_62;
	mul.wide.s32 	%rd33, %r360, 4;
	add.s64 	%rd34, %rd5, %rd33;
	ld.global.u32 	%r208, [%rd34];
	setp.gt.s32 	%p65, %r208, %r334;
	max.s32 	%r209, %r208, %r334;
	selp.b32 	%r210, %r360, %r335, %p65;
	add.s32 	%r211, %r360, 1;
	ld.global.u32 	%r212, [%rd34+4];
	setp.gt.s32 	%p66, %r212, %r209;
	max.s32 	%r213, %r212, %r209;
	selp.b32 	%r214, %r211, %r210, %p66;
	add.s32 	%r215, %r360, 2;
	ld.global.u32 	%r216, [%rd34+8];
	setp.gt.s32 	%p67, %r216, %r213;
	max.s32 	%r217, %r216, %r213;
	selp.b32 	%r218, %r215, %r214, %p67;
	add.s32 	%r219, %r360, 3;
	ld.global.u32 	%r220, [%rd34+12];
	setp.gt.s32 	%p68, %r220, %r217;
	max.s32 	%r334, %r220, %r217;
	selp.b32 	%r335, %r219, %r218, %p68;
	add.s32 	%r360, %r360, 4;
$L__BB1_62:
	setp.eq.s32 	%p69, %r7, 0;
	@%p69 bra 	$L__BB1_6;
	setp.eq.s32 	%p70, %r7, 1;
	mul.wide.s32 	%rd35, %r360, 4;
	add.s64 	%rd21, %rd5, %rd35;
	ld.global.u32 	%r221, [%rd21];
	setp.gt.s32 	%p71, %r221, %r334;
	max.s32 	%r334, %r221, %r334;
	selp.b32 	%r335, %r360, %r335, %p71;
	@%p70 bra 	$L__BB1_6;
	setp.eq.s32 	%p72, %r7, 2;
	add.s32 	%r222, %r360, 1;
	ld.global.u32 	%r223, [%rd21+4];
	setp.gt.s32 	%p73, %r223, %r334;
	max.s32 	%r334, %r223, %r334;
	selp.b32 	%r335, %r222, %r335, %p73;
	@%p72 bra 	$L__BB1_6;
	add.s32 	%r224, %r360, 2;
	ld.global.u32 	%r225, [%rd21+8];
	setp.gt.s32 	%p74, %r225, %r334;
	max.s32 	%r334, %r225, %r334;
	selp.b32 	%r335, %r224, %r335, %p74;
	bra.uni 	$L__BB1_6;

}


// ===== COMPILED SASS (sm_100) =====

	.target	sm_100

	.elftype	@"ET_EXEC"


//--------------------- .note.nv.tkinfo           --------------------------
	.section	.note.nv.tkinfo,"",@"SHT_NOTE"
	.sectionflags	@"SHF_NOTE_NV_TKINFO"
	.tkinfo
        /*0018*/ 	.word	0x00000002
        /*0030*/ 	.string	""
        /*0030*/ 	.string	"ptxas"
        /*0030*/ 	.string	"Cuda compilation tools, release 13.0, V13.0.88"
        /*0030*/ 	.string	"Build cuda_13.0.r13.0/compiler.36424714_0"
        /*0030*/ 	.string	"-arch sm_100 -m 64 "



//--------------------- .note.nv.cuinfo           --------------------------
	.section	.note.nv.cuinfo,"",@"SHT_NOTE"
	.sectionflags	@"SHF_NOTE_NV_CUINFO"
        /*0018*/ 	.short	0x0002
        /*001a*/ 	.short	0x0064
        /*001c*/ 	.short	0x0082
	.zero		2


//--------------------- .nv.info                  --------------------------
	.section	.nv.info,"",@"SHT_CUDA_INFO"
	.align	4


	//----- nvinfo : EIATTR_REGCOUNT
	.align		4
        /*0000*/ 	.byte	0x04, 0x2f
        /*0002*/ 	.short	(.L_1 - .L_0)
	.align		4
.L_0:
        /*0004*/ 	.word	index@(_Z8Kernel_3PiS_S_S_S_S_S_S_S_S_S_S_S_S_S_S_S_iiiiiiiiiiii)
        /*0008*/ 	.word	0x00000020


	//----- nvinfo : EIATTR_FRAME_SIZE
	.align		4
.L_1:
        /*000c*/ 	.byte	0x04, 0x11
        /*000e*/ 	.short	(.L_3 - .L_2)
	.align		4
.L_2:
        /*0010*/ 	.word	index@(_Z8Kernel_3PiS_S_S_S_S_S_S_S_S_S_S_S_S_S_S_S_iiiiiiiiiiii)
        /*0014*/ 	.word	0x00000000


	//----- nvinfo : EIATTR_REGCOUNT
	.align		4
.L_3:
        /*0018*/ 	.byte	0x04, 0x2f
        /*001a*/ 	.short	(.L_5 - .L_4)
	.align		4
.L_4:
        /*001c*/ 	.word	index@(_Z10Kernel_3_4PiS_S_S_S_S_S_iiiiii)
        /*0020*/ 	.word	0x00000020


	//----- nvinfo : EIATTR_FRAME_SIZE
	.align		4
.L_5:
        /*0024*/ 	.byte	0x04, 0x11
        /*0026*/ 	.short	(.L_7 - .L_6)
	.align		4
.L_6:
        /*0028*/ 	.word	index@(_Z10Kernel_3_4PiS_S_S_S_S_S_iiiiii)
        /*002c*/ 	.word	0x00000000


	//----- nvinfo : EIATTR_MIN_STACK_SIZE
	.align		4
.L_7:
        /*0030*/ 	.byte	0x04, 0x12
        /*0032*/ 	.short	(.L_9 - .L_8)
	.align		4
.L_8:
        /*0034*/ 	.word	index@(_Z10Kernel_3_4PiS_S_S_S_S_S_iiiiii)
        /*0038*/ 	.word	0x00000000


	//----- nvinfo : EIATTR_MIN_STACK_SIZE
	.align		4
.L_9:
        /*003c*/ 	.byte	0x04, 0x12
        /*003e*/ 	.short	(.L_11 - .L_10)
	.align		4
.L_10:
        /*0040*/ 	.word	index@(_Z8Kernel_3PiS_S_S_S_S_S_S_S_S_S_S_S_S_S_S_S_iiiiiiiiiiii)
        /*0044*/ 	.word	0x00000000
.L_11:


//--------------------- .nv.compat                --------------------------
	.section	.nv.compat,"",@"SHT_CUDA_COMPAT_INFO"
	.align	4
        /*0000*/ 	.byte	0x02, 0x09, 0x00, 0x00, 0x02, 0x02, 0x01, 0x00, 0x02, 0x05, 0x05, 0x00, 0x03, 0x07, 0x01, 0x01
        /*0010*/ 	.byte	0x02, 0x03, 0x00, 0x00, 0x02, 0x06, 0x01, 0x00, 0x04, 0x0b, 0x08, 0x00, 0x09, 0x00, 0x00, 0x00
        /*0020*/ 	.byte	0x00, 0x00, 0x00, 0x00


//--------------------- .nv.info._Z10Kernel_3_4PiS_S_S_S_S_S_iiiiii --------------------------
	.section	.nv.info._Z10Kernel_3_4PiS_S_S_S_S_S_iiiiii,"",@"SHT_CUDA_INFO"
	.sectionflags	@""
	.align	4


	//----- nvinfo : EIATTR_CUDA_API_VERSION
	.align		4
        /*0000*/ 	.byte	0x04, 0x37
        /*0002*/ 	.short	(.L_13 - .L_12)
.L_12:
        /*0004*/ 	.word	0x00000082


	//----- nvinfo : EIATTR_KPARAM_INFO
	.align		4
.L_13:
        /*0008*/ 	.byte	0x04, 0x17
        /*000a*/ 	.short	(.L_15 - .L_14)
.L_14:
        /*000c*/ 	.word	0x00000000
        /*0010*/ 	.short	0x000c
        /*0012*/ 	.short	0x004c
        /*0014*/ 	.byte	0x00, 0xf0, 0x11, 0x00


	//----- nvinfo : EIATTR_KPARAM_INFO
	.align		4
.L_15:
        /*0018*/ 	.byte	0x04, 0x17
        /*001a*/ 	.short	(.L_17 - .L_16)
.L_16:
        /*001c*/ 	.word	0x00000000
        /*0020*/ 	.short	0x000b
        /*0022*/ 	.short	0x0048
        /*0024*/ 	.byte	0x00, 0xf0, 0x11, 0x00


	//----- nvinfo : EIATTR_KPARAM_INFO
	.align		4
.L_17:
        /*0028*/ 	.byte	0x04, 0x17
        /*002a*/ 	.short	(.L_19 - .L_18)
.L_18:
        /*002c*/ 	.word	0x00000000
        /*0030*/ 	.short	0x000a
        /*0032*/ 	.short	0x0044
        /*0034*/ 	.byte	0x00, 0xf0, 0x11, 0x00


	//----- nvinfo : EIATTR_KPARAM_INFO
	.align		4
.L_19:
        /*0038*/ 	.byte	0x04, 0x17
        /*003a*/ 	.short	(.L_21 - .L_20)
.L_20:
        /*003c*/ 	.word	0x00000000
        /*0040*/ 	.short	0x0009
        /*0042*/ 	.short	0x0040
        /*0044*/ 	.byte	0x00, 0xf0, 0x11, 0x00


	//----- nvinfo : EIATTR_KPARAM_INFO
	.align		4
.L_21:
        /*0048*/ 	.byte	0x04, 0x17
        /*004a*/ 	.short	(.L_23 - .L_22)
.L_22:
        /*004c*/ 	.word	0x00000000
        /*0050*/ 	.short	0x0008
        /*0052*/ 	.short	0x003c
        /*0054*/ 	.byte	0x00, 0xf0, 0x11, 0x00


	//----- nvinfo : EIATTR_KPARAM_INFO
	.align		4
.L_23:
        /*0058*/ 	.byte	0x04, 0x17
        /*005a*/ 	.short	(.L_25 - .L_24)
.L_24:
        /*005c*/ 	.word	0x00000000
        /*0060*/ 	.short	0x0007
        /*0062*/ 	.short	0x0038
        /*0064*/ 	.byte	0x00, 0xf0, 0x11, 0x00


	//----- nvinfo : EIATTR_KPARAM_INFO
	.align		4
.L_25:
        /*0068*/ 	.byte	0x04, 0x17
        /*006a*/ 	.short	(.L_27 - .L_26)
.L_26:
        /*006c*/ 	.word	0x00000000
        /*0070*/ 	.short	0x0006
        /*0072*/ 	.short	0x0030
        /*0074*/ 	.byte	0x00, 0xf5, 0x21, 0x00


	//----- nvinfo : EIATTR_KPARAM_INFO
	.align		4
.L_27:
        /*0078*/ 	.byte	0x04, 0x17
        /*007a*/ 	.short	(.L_29 - .L_28)
.L_28:
        /*007c*/ 	.word	0x00000000
        /*0080*/ 	.short	0x0005
        /*0082*/ 	.short	0x0028
        /*0084*/ 	.byte	0x00, 0xf5, 0x21, 0x00


	//----- nvinfo : EIATTR_KPARAM_INFO
	.align		4
.L_29:
        /*0088*/ 	.byte	0x04, 0x17
        /*008a*/ 	.short	(.L_31 - .L_30)
.L_30:
        /*008c*/ 	.word	0x00000000
        /*0090*/ 	.short	0x0004
        /*0092*/ 	.short	0x0020
        /*0094*/ 	.byte	0x00, 0xf5, 0x21, 0x00


	//----- nvinfo : EIATTR_KPARAM_INFO
	.align		4
.L_31:
        /*0098*/ 	.byte	0x04, 0x17
        /*009a*/ 	.short	(.L_33 - .L_32)
.L_32:
        /*009c*/ 	.word	0x00000000
        /*00a0*/ 	.short	0x0003
        /*00a2*/ 	.short	0x0018
        /*00a4*/ 	.byte	0x00, 0xf5, 0x21, 0x00


	//----- nvinfo : EIATTR_KPARAM_INFO
	.align		4
.L_33:
        /*00a8*/ 	.byte	0x04, 0x17
        /*00aa*/ 	.short	(.L_35 - .L_34)
.L_34:
        /*00ac*/ 	.word	0x00000000
        /*00b0*/ 	.short	0x0002
        /*00b2*/ 	.short	0x0010
        /*00b4*/ 	.byte	0x00, 0xf5, 0x21, 0x00


	//----- nvinfo : EIATTR_KPARAM_INFO
	.align		4
.L_35:
        /*00b8*/ 	.byte	0x04, 0x17
        /*00ba*/ 	.short	(.L_37 - .L_36)
.L_36:
        /*00bc*/ 	.word	0x00000000
        /*00c0*/ 	.short	0x0001
        /*00c2*/ 	.short	0x0008
        /*00c4*/ 	.byte	0x00, 0xf5, 0x21, 0x00


	//----- nvinfo : EIATTR_KPARAM_INFO
	.align		4
.L_37:
        /*00c8*/ 	.byte	0x04, 0x17
        /*00ca*/ 	.short	(.L_39 - .L_38)
.L_38:
        /*00cc*/ 	.word	0x00000000
        /*00d0*/ 	.short	0x0000
        /*00d2*/ 	.short	0x0000
        /*00d4*/ 	.byte	0x00, 0xf5, 0x21, 0x00


	//----- nvinfo : EIATTR_SPARSE_MMA_MASK
	.align		4
.L_39:
        /*00d8*/ 	.byte	0x03, 0x50
        /*00da*/ 	.short	0x0000


	//----- nvinfo : EIATTR_MAXREG_COUNT
	.align		4
        /*00dc*/ 	.byte	0x03, 0x1b
        /*00de*/ 	.short	0x00ff


	//----- nvinfo : EIATTR_MERCURY_ISA_VERSION
	.align		4
        /*00e0*/ 	.byte	0x03, 0x5f
        /*00e2*/ 	.short	0x0101


	//----- nvinfo : EIATTR_VRC_CTA_INIT_COUNT
	.align		4
        /*00e4*/ 	.byte	0x02, 0x4a
	.zero		1
	.zero		1


	//----- nvinfo : EIATTR_EXIT_INSTR_OFFSETS
	.align		4
        /*00e8*/ 	.byte	0x04, 0x1c
        /*00ea*/ 	.short	(.L_41 - .L_40)


	//   ....[0]....
.L_40:
        /*00ec*/ 	.word	0x00000040


	//   ....[1]....
        /*00f0*/ 	.word	0x00000070


	//   ....[2]....
        /*00f4*/ 	.word	0x00001cd0


	//----- nvinfo : EIATTR_CRS_STACK_SIZE
	.align		4
.L_41:
        /*00f8*/ 	.byte	0x04, 0x1e
        /*00fa*/ 	.short	(.L_43 - .L_42)
.L_42:
        /*00fc*/ 	.word	0x00000000


	//----- nvinfo : EIATTR_CBANK_PARAM_SIZE
	.align		4
.L_43:
        /*0100*/ 	.byte	0x03, 0x19
        /*0102*/ 	.short	0x0050


	//----- nvinfo : EIATTR_PARAM_CBANK
	.align		4
        /*0104*/ 	.byte	0x04, 0x0a
        /*0106*/ 	.short	(.L_45 - .L_44)
	.align		4
.L_44:
        /*0108*/ 	.word	index@(.nv.constant0._Z10Kernel_3_4PiS_S_S_S_S_S_iiiiii)
        /*010c*/ 	.short	0x0380
        /*010e*/ 	.short	0x0050


	//----- nvinfo : EIATTR_SW_WAR
	.align		4
.L_45:
        /*0110*/ 	.byte	0x04, 0x36
        /*0112*/ 	.short	(.L_47 - .L_46)
.L_46:
        /*0114*/ 	.word	0x00000008
.L_47:


//--------------------- .nv.info._Z8Kernel_3PiS_S_S_S_S_S_S_S_S_S_S_S_S_S_S_S_iiiiiiiiiiii --------------------------
	.section	.nv.info._Z8Kernel_3PiS_S_S_S_S_S_S_S_S_S_S_S_S_S_S_S_iiiiiiiiiiii,"",@"SHT_CUDA_INFO"
	.sectionflags	@""
	.align	4


	//----- nvinfo : EIATTR_CUDA_API_VERSION
	.align		4
        /*0000*/ 	.byte	0x04, 0x37
        /*0002*/ 	.short	(.L_49 - .L_48)
.L_48:
        /*0004*/ 	.word	0x00000082


	//----- nvinfo : EIATTR_KPARAM_INFO
	.align		4
.L_49:
        /*0008*/ 	.byte	0x04, 0x17
        /*000a*/ 	.short	(.L_51 - .L_50)
.L_50:
        /*000c*/ 	.word	0x00000000
        /*0010*/ 	.short	0x001c
        /*0012*/ 	.short	0x00b4
        /*0014*/ 	.byte	0x00, 0xf0, 0x11, 0x00


	//----- nvinfo : EIATTR_KPARAM_INFO
	.align		4
.L_51:
        /*0018*/ 	.byte	0x04, 0x17
        /*001a*/ 	.short	(.L_53 - .L_52)
.L_52:
        /*001c*/ 	.word	0x00000000
        /*0020*/ 	.short	0x001b
        /*0022*/ 	.short	0x00b0
        /*0024*/ 	.byte	0x00, 0xf0, 0x11, 0x00


	//----- nvinfo : EIATTR_KPARAM_INFO
	.align		4
.L_53:
        /*0028*/ 	.byte	0x04, 0x17
        /*002a*/ 	.short	(.L_55 - .L_54)
.L_54:
        /*002c*/ 	.word	0x00000000
        /*0030*/ 	.short	0x001a
        /*0032*/ 	.short	0x00ac
        /*0034*/ 	.byte	0x00, 0xf0, 0x11, 0x00


	//----- nvinfo : EIATTR_KPARAM_INFO
	.align		4
.L_55:
        /*0038*/ 	.byte	0x04, 0x17
        /*003a*/ 	.short	(.L_57 - .L_56)
.L_56:
        /*003c*/ 	.word	0x00000000
        /*0040*/ 	.short	0x0019
        /*0042*/ 	.short	0x00a8
        /*0044*/ 	.byte	0x00, 0xf0, 0x11, 0x00


	//----- nvinfo : EIATTR_KPARAM_INFO
	.align		4
.L_57:
        /*0048*/ 	.byte	0x04, 0x17
        /*004a*/ 	.short	(.L_59 - .L_58)
.L_58:
        /*004c*/ 	.word	0x00000000
        /*0050*/ 	.short	0x0018
        /*0052*/ 	.short	0x00a4
        /*0054*/ 	.byte	0x00, 0xf0, 0x11, 0x00


	//----- nvinfo : EIATTR_KPARAM_INFO
	.align		4
.L_59:
        /*0058*/ 	.byte	0x04, 0x17
        /*005a*/ 	.short	(.L_61 - .L_60)
.L_60:
        /*005c*/ 	.word	0x00000000
        /*0060*/ 	.short	0x0017
        /*0062*/ 	.short	0x00a0
        /*0064*/ 	.byte	0x00, 0xf0, 0x11, 0x00


	//----- nvinfo : EIATTR_KPARAM_INFO
	.align		4
.L_61:
        /*0068*/ 	.byte	0x04, 0x17
        /*006a*/ 	.short	(.L_63 - .L_62)
.L_62:
        /*006c*/ 	.word	0x00000000
        /*0070*/ 	.short	0x0016
        /*0072*/ 	.short	0x009c
        /*0074*/ 	.byte	0x00, 0xf0, 0x11, 0x00


	//----- nvinfo : EIATTR_KPARAM_INFO
	.align		4
.L_63:
        /*0078*/ 	.byte	0x04, 0x17
        /*007a*/ 	.short	(.L_65 - .L_64)
.L_64:
        /*007c*/ 	.word	0x00000000
        /*0080*/ 	.short	0x0015
        /*0082*/ 	.short	0x0098
        /*0084*/ 	.byte	0x00, 0xf0, 0x11, 0x00


	//----- nvinfo : EIATTR_KPARAM_INFO
	.align		4
.L_65:
        /*0088*/ 	.byte	0x04, 0x17
        /*008a*/ 	.short	(.L_67 - .L_66)
.L_66:
        /*008c*/ 	.word	0x00000000
        /*0090*/ 	.short	0x0014
        /*0092*/ 	.short	0x0094
        /*0094*/ 	.byte	0x00, 0xf0, 0x11, 0x00


	//----- nvinfo : EIATTR_KPARAM_INFO
	.align		4
.L_67:
        /*0098*/ 	.byte	0x04, 0x17
        /*009a*/ 	.short	(.L_69 - .L_68)
.L_68:
        /*009c*/ 	.word	0x00000000
        /*00a0*/ 	.short	0x0013
        /*00a2*/ 	.short	0x0090
        /*00a4*/ 	.byte	0x00, 0xf0, 0x11, 0x00


	//----- nvinfo : EIATTR_KPARAM_INFO
	.align		4
.L_69:
        /*00a8*/ 	.byte	0x04, 0x17
        /*00aa*/ 	.short	(.L_71 - .L_70)
.L_70:
        /*00ac*/ 	.word	0x00000000
        /*00b0*/ 	.short	0x0012
        /*00b2*/ 	.short	0x008c
        /*00b4*/ 	.byte	0x00, 0xf0, 0x11, 0x00


	//----- nvinfo : EIATTR_KPARAM_INFO
	.align		4
.L_71:
        /*00b8*/ 	.byte	0x04, 0x17
        /*00ba*/ 	.short	(.L_73 - .L_72)
.L_72:
        /*00bc*/ 	.word	0x00000000
        /*00c0*/ 	.short	0x0011
        /*00c2*/ 	.short	0x0088
        /*00c4*/ 	.byte	0x00, 0xf0, 0x11, 0x00


	//----- nvinfo : EIATTR_KPARAM_INFO
	.align		4
.L_73:
        /*00c8*/ 	.byte	0x04, 0x17
        /*00ca*/ 	.short	(.L_75 - .L_74)
.L_74:
        /*00cc*/ 	.word	0x00000000
        /*00d0*/ 	.short	0x0010
        /*00d2*/ 	.short	0x0080
        /*00d4*/ 	.byte	0x00, 0xf5, 0x21, 0x00


	//----- nvinfo : EIATTR_KPARAM_INFO
	.align		4
.L_75:
        /*00d8*/ 	.byte	0x04, 0x17
        /*00da*/ 	.short	(.L_77 - .L_76)
.L_76:
        /*00dc*/ 	.word	0x00000000
        /*00e0*/ 	.short	0x000f
        /*00e2*/ 	.short	0x0078
        /*00e4*/ 	.byte	0x00, 0xf5, 0x21, 0x00


	//----- nvinfo : EIATTR_KPARAM_INFO
	.align		4
.L_77:
        /*00e8*/ 	.byte	0x04, 0x17
        /*00ea*/ 	.short	(.L_79 - .L_78)
.L_78:
        /*00ec*/ 	.word	0x00000000
        /*00f0*/ 	.short	0x000e
        /*00f2*/ 	.short	0x0070
        /*00f4*/ 	.byte	0x00, 0xf5, 0x21, 0x00


	//----- nvinfo : EIATTR_KPARAM_INFO
	.align		4
.L_79:
        /*00f8*/ 	.byte	0x04, 0x17
        /*00fa*/ 	.short	(.L_81 - .L_80)
.L_80:
        /*00fc*/ 	.word	0x00000000
        /*0100*/ 	.short	0x000d
        /*0102*/ 	.short	0x0068
        /*0104*/ 	.byte	0x00, 0xf5, 0x21, 0x00


	//----- nvinfo : EIATTR_KPARAM_INFO
	.align		4
.L_81:
        /*0108*/ 	.byte	0x04, 0x17
        /*010a*/ 	.short	(.L_83 - .L_82)
.L_82:
        /*010c*/ 	.word	0x00000000
        /*0110*/ 	.short	0x000c
        /*0112*/ 	.short	0x0060
        /*0114*/ 	.byte	0x00, 0xf5, 0x21, 0x00


	//----- nvinfo : EIATTR_KPARAM_INFO
	.align		4
.L_83:
        /*0118*/ 	.byte	0x04, 0x17
        /*011a*/ 	.short	(.L_85 - .L_84)
.L_84:
        /*011c*/ 	.word	0x00000000
        /*0120*/ 	.short	0x000b
        /*0122*/ 	.short	0x0058
        /*0124*/ 	.byte	0x00, 0xf5, 0x21, 0x00


	//----- nvinfo : EIATTR_KPARAM_INFO
	.align		4
.L_85:
        /*0128*/ 	.byte	0x04, 0x17
        /*012a*/ 	.short	(.L_87 - .L_86)
.L_86:
        /*012c*/ 	.word	0x00000000
        /*0130*/ 	.short	0x000a
        /*0132*/ 	.short	0x0050
        /*0134*/ 	.byte	0x00, 0xf5, 0x21, 0x00


	//----- nvinfo : EIATTR_KPARAM_INFO
	.align		4
.L_87:
        /*0138*/ 	.byte	0x04, 0x17
        /*013a*/ 	.short	(.L_89 - .L_88)
.L_88:
        /*013c*/ 	.word	0x00000000
        /*0140*/ 	.short	0x0009
        /*0142*/ 	.short	0x0048
        /*0144*/ 	.byte	0x00, 0xf5, 0x21, 0x00


	//----- nvinfo : EIATTR_KPARAM_INFO
	.align		4
.L_89:
        /*0148*/ 	.byte	0x04, 0x17
        /*014a*/ 	.short	(.L_91 - .L_90)
.L_90:
        /*014c*/ 	.word	0x00000000
        /*0150*/ 	.short	0x0008
        /*0152*/ 	.short	0x0040
        /*0154*/ 	.byte	0x00, 0xf5, 0x21, 0x00


	//----- nvinfo : EIATTR_KPARAM_INFO
	.align		4
.L_91:
        /*0158*/ 	.byte	0x04, 0x17
        /*015a*/ 	.short	(.L_93 - .L_92)
.L_92:
        /*015c*/ 	.word	0x00000000
        /*0160*/ 	.short	0x0007
        /*0162*/ 	.short	0x0038
        /*0164*/ 	.byte	0x00, 0xf5, 0x21, 0x00


	//----- nvinfo : EIATTR_KPARAM_INFO
	.align		4
.L_93:
        /*0168*/ 	.byte	0x04, 0x17
        /*016a*/ 	.short	(.L_95 - .L_94)
.L_94:
        /*016c*/ 	.word	0x00000000
        /*0170*/ 	.short	0x0006
        /*0172*/ 	.short	0x0030
        /*0174*/ 	.byte	0x00, 0xf5, 0x21, 0x00


	//----- nvinfo : EIATTR_KPARAM_INFO
	.align		4
.L_95:
        /*0178*/ 	.byte	0x04, 0x17
        /*017a*/ 	.short	(.L_97 - .L_96)
.L_96:
        /*017c*/ 	.word	0x00000000
        /*0180*/ 	.short	0x0005
        /*0182*/ 	.short	0x0028
        /*0184*/ 	.byte	0x00, 0xf5, 0x21, 0x00


	//----- nvinfo : EIATTR_KPARAM_INFO
	.align		4
.L_97:
        /*0188*/ 	.byte	0x04, 0x17
        /*018a*/ 	.short	(.L_99 - .L_98)
.L_98:
        /*018c*/ 	.word	0x00000000
        /*0190*/ 	.short	0x0004
        /*0192*/ 	.short	0x0020
        /*0194*/ 	.byte	0x00, 0xf5, 0x21, 0x00


	//----- nvinfo : EIATTR_KPARAM_INFO
	.align		4
.L_99:
        /*0198*/ 	.byte	0x04, 0x17
        /*019a*/ 	.short	(.L_101 - .L_100)
.L_100:
        /*019c*/ 	.word	0x00000000
        /*01a0*/ 	.short	0x0003
        /*01a2*/ 	.short	0x0018
        /*01a4*/ 	.byte	0x00, 0xf5, 0x21, 0x00


	//----- nvinfo : EIATTR_KPARAM_INFO
	.align		4
.L_101:
        /*01a8*/ 	.byte	0x04, 0x17
        /*01aa*/ 	.short	(.L_103 - .L_102)
.L_102:
        /*01ac*/ 	.word	0x00000000
        /*01b0*/ 	.short	0x0002
        /*01b2*/ 	.short	0x0010
        /*01b4*/ 	.byte	0x00, 0xf5, 0x21, 0x00


	//----- nvinfo : EIATTR_KPARAM_INFO
	.align		4
.L_103:
        /*01b8*/ 	.byte	0x04, 0x17
        /*01ba*/ 	.short	(.L_105 - .L_104)
.L_104:
        /*01bc*/ 	.word	0x00000000
        /*01c0*/ 	.short	0x0001
        /*01c2*/ 	.short	0x0008
        /*01c4*/ 	.byte	0x00, 0xf5, 0x21, 0x00


	//----- nvinfo : EIATTR_KPARAM_INFO
	.align		4
.L_105:
        /*01c8*/ 	.byte	0x04, 0x17
        /*01ca*/ 	.short	(.L_107 - .L_106)
.L_106:
        /*01cc*/ 	.word	0x00000000
        /*01d0*/ 	.short	0x0000
        /*01d2*/ 	.short	0x0000
        /*01d4*/ 	.byte	0x00, 0xf5, 0x21, 0x00


	//----- nvinfo : EIATTR_SPARSE_MMA_MASK
	.align		4
.L_107:
        /*01d8*/ 	.byte	0x03, 0x50
        /*01da*/ 	.short	0x0000


	//----- nvinfo : EIATTR_MAXREG_COUNT
	.align		4
        /*01dc*/ 	.byte	0x03, 0x1b
        /*01de*/ 	.short	0x00ff


	//----- nvinfo : EIATTR_NUM_BARRIERS
	.align		4
        /*01e0*/ 	.byte	0x02, 0x4c
        /*01e2*/ 	.byte	0x01
	.zero		1


	//----- nvinfo : EIATTR_MERCURY_ISA_VERSION
	.align		4
        /*01e4*/ 	.byte	0x03, 0x5f
        /*01e6*/ 	.short	0x0101


	//----- nvinfo : EIATTR_VRC_CTA_INIT_COUNT
	.align		4
        /*01e8*/ 	.byte	0x02, 0x4a
	.zero		1
	.zero		1


	//----- nvinfo : EIATTR_EXIT_INSTR_OFFSETS
	.align		4
        /*01ec*/ 	.byte	0x04, 0x1c
        /*01ee*/ 	.short	(.L_109 - .L_108)


	//   ....[0]....
.L_108:
        /*01f0*/ 	.word	0x00003090


	//----- nvinfo : EIATTR_CRS_STACK_SIZE
	.align		4
.L_109:
        /*01f4*/ 	.byte	0x04, 0x1e
        /*01f6*/ 	.short	(.L_111 - .L_110)
.L_110:
        /*01f8*/ 	.word	0x00000000


	//----- nvinfo : EIATTR_CBANK_PARAM_SIZE
	.align		4
.L_111:
        /*01fc*/ 	.byte	0x03, 0x19
        /*01fe*/ 	.short	0x00b8


	//----- nvinfo : EIATTR_PARAM_CBANK
	.align		4
        /*0200*/ 	.byte	0x04, 0x0a
        /*0202*/ 	.short	(.L_113 - .L_112)
	.align		4
.L_112:
        /*0204*/ 	.word	index@(.nv.constant0._Z8Kernel_3PiS_S_S_S_S_S_S_S_S_S_S_S_S_S_S_S_iiiiiiiiiiii)
        /*0208*/ 	.short	0x0380
        /*020a*/ 	.short	0x00b8


	//----- nvinfo : EIATTR_SW_WAR
	.align		4
.L_113:
        /*020c*/ 	.byte	0x04, 0x36
        /*020e*/ 	.short	(.L_115 - .L_114)
.L_114:
        /*0210*/ 	.word	0x00000008
.L_115:


//--------------------- .nv.callgraph             --------------------------
	.section	.nv.callgraph,"",@"SHT_CUDA_CALLGRAPH"
	.align	4
	.sectionentsize	8
	.align		4
        /*0000*/ 	.word	0x00000000
	.align		4
        /*0004*/ 	.word	0xffffffff
	.align		4
        /*0008*/ 	.word	0x00000000
	.align		4
        /*000c*/ 	.word	0xfffffffe
	.align		4
        /*0010*/ 	.word	0x00000000
	.align		4
        /*0014*/ 	.word	0xfffffffd
	.align		4
        /*0018*/ 	.word	0x00000000
	.align		4
        /*001c*/ 	.word	0xfffffffc


//--------------------- .text._Z10Kernel_3_4PiS_S_S_S_S_S_iiiiii --------------------------
	.section	.text._Z10Kernel_3_4PiS_S_S_S_S_S_iiiiii,"ax",@progbits
	.align	128
        .global         _Z10Kernel_3_4PiS_S_S_S_S_S_iiiiii
        .type           _Z10Kernel_3_4PiS_S_S_S_S_S_iiiiii,@function
        .size           _Z10Kernel_3_4PiS_S_S_S_S_S_iiiiii,(.L_x_64 - _Z10Kernel_3_4PiS_S_S_S_S_S_iiiiii)
        .other          _Z10Kernel_3_4PiS_S_S_S_S_S_iiiiii,@"STO_CUDA_ENTRY STV_DEFAULT"
_Z10Kernel_3_4PiS_S_S_S_S_S_iiiiii:
.text._Z10Kernel_3_4PiS_S_S_S_S_S_iiiiii:
[----:B------:R-:W-:Y:S08]  /*0000*/  LDC R1, c[0x0][0x37c] ;  /* 0x0000df00ff017b82 */ /* 0x000ff00000000800 */
[----:B------:R-:W0:Y:S08]  /*0010*/  S2UR UR4, SR_CTAID.X ;  /* 0x00000000000479c3 */ /* 0x000e300000002500 */
[----:B------:R-:W0:Y:S02]  /*0020*/  LDC R0, c[0x0][0x3c4] ;  /* 0x0000f100ff007b82 */ /* 0x000e240000000800 */
[----:B0-----:R-:W-:-:S13]  /*0030*/  ISETP.LE.AND P0, PT, R0, UR4, PT ;  /* 0x0000000400007c0c */ /* 0x001fda000bf03270 */
[----:B------:R-:W-:Y:S05]  /*0040*/  @P0 EXIT ;  /* 0x000000000000094d */ /* 0x000fea0003800000 */
[----:B------:R-:W0:Y:S02]  /*0050*/  LDC R0, c[0x0][0x3c8] ;  /* 0x0000f200ff007b82 */ /* 0x000e240000000800 */
[----:B0-----:R-:W-:-:S13]  /*0060*/  ISETP.GE.AND P0, PT, R0, 0x1, PT ;  /* 0x000000010000780c */ /* 0x001fda0003f06270 */
[----:B------:R-:W-:Y:S05]  /*0070*/  @!P0 EXIT ;  /* 0x000000000000894d */ /* 0x000fea0003800000 */
[----:B------:R-:W0:Y:S01]  /*0080*/  LDC.64 R2, c[0x0][0x3b8] ;  /* 0x0000ee00ff027b82 */ /* 0x000e220000000a00 */
[----:B------:R-:W1:Y:S01]  /*0090*/  S2R R4, SR_TID.X ;  /* 0x0000000000047919 */ /* 0x000e620000002100 */
[----:B------:R-:W0:Y:S01]  /*00a0*/  LDCU UR5, c[0x0][0x360] ;  /* 0x00006c00ff0577ac */ /* 0x000e220008000800 */
[----:B------:R-:W2:Y:S01]  /*00b0*/  LDCU UR7, c[0x0][0x3c0] ;  /* 0x00007800ff0777ac */ /* 0x000ea20008000800 */
[----:B------:R-:W3:Y:S01]  /*00c0*/  LDCU UR6, c[0x0][0x370] ;  /* 0x00006e00ff0677ac */ /* 0x000ee20008000800 */
[----:B------:R-:W4:Y:S01]  /*00d0*/  LDCU.64 UR8, c[0x0][0x358] ;  /* 0x00006b00ff0877ac */ /* 0x000f220008000a00 */
[----:B0-----:R-:W-:Y:S02]  /*00e0*/  IMAD R0, R3, UR5, RZ ;  /* 0x0000000503007c24 */ /* 0x001fe4000f8e02ff */
[----:B--2---:R-:W-:-:S03]  /*00f0*/  IMAD R2, R2, UR7, RZ ;  /* 0x0000000702027c24 */ /* 0x004fc6000f8e02ff */
[C---:B------:R-:W-:Y:S02]  /*0100*/  LOP3.LUT R8, R0.reuse, 0xfffffff0, RZ, 0xc0, !PT ;  /* 0xfffffff000087812 */ /* 0x040fe400078ec0ff */
[----:B------:R-:W-:Y:S02]  /*0110*/  LOP3.LUT R3, R0, 0xf, RZ, 0xc0, !PT ;  /* 0x0000000f00037812 */ /* 0x000fe400078ec0ff */
[----:B-1----:R-:W-:Y:S01]  /*0120*/  ISETP.NE.AND P4, PT, R4, RZ, PT ;  /* 0x000000ff0400720c */ /* 0x002fe20003f85270 */
[----:B------:R-:W-:Y:S01]  /*0130*/  IMAD.MOV R8, RZ, RZ, -R8 ;  /* 0x000000ffff087224 */ /* 0x000fe200078e0a08 */
[----:B------:R-:W-:Y:S02]  /*0140*/  LOP3.LUT R4, R0, 0x7, RZ, 0xc0, !PT ;  /* 0x0000000700047812 */ /* 0x000fe400078ec0ff */
[----:B------:R-:W-:Y:S02]  /*0150*/  LOP3.LUT R5, R2, 0x7, RZ, 0xc0, !PT ;  /* 0x0000000702057812 */ /* 0x000fe400078ec0ff */
[----:B------:R-:W-:-:S02]  /*0160*/  LOP3.LUT R6, R0, 0x3, RZ, 0xc0, !PT ;  /* 0x0000000300067812 */ /* 0x000fc400078ec0ff */
[----:B---34-:R-:W-:-:S07]  /*0170*/  LOP3.LUT R7, R2, 0xfffffff8, RZ, 0xc0, !PT ;  /* 0xfffffff802077812 */ /* 0x018fce00078ec0ff */
.L_x_16:
[----:B0-----:R-:W0:Y:S01]  /*0180*/  LDCU UR7, c[0x0][0x3c4] ;  /* 0x00007880ff0777ac */ /* 0x001e220008000800 */
[----:B------:R-:W-:Y:S01]  /*0190*/  IMAD R9, R0, UR4, RZ ;  /* 0x0000000400097c24 */ /* 0x000fe2000f8e02ff */
[----:B------:R-:W-:Y:S01]  /*01a0*/  CS2R R10, SRZ ;  /* 0x00000000000a7805 */ /* 0x000fe2000001ff00 */
[----:B------:R-:W-:Y:S01]  /*01b0*/  UMOV UR5, UR4 ;  /* 0x0000000400057c82 */ /* 0x000fe20008000000 */
[----:B------:R-:W-:-:S04]  /*01c0*/  UIADD3 UR4, UPT, UPT, UR6, UR4, URZ ;  /* 0x0000000406047290 */ /* 0x000fc8000fffe0ff */
[----:B0-----:R-:W-:-:S11]  /*01d0*/  UISETP.GE.AND UP0, UPT, UR4, UR7, UPT ;  /* 0x000000070400728c */ /* 0x001fd6000bf06270 */
.L_x_15:
[----:B------:R-:W-:Y:S04]  /*01e0*/  BSSY.RECONVERGENT B0, `(.L_x_0) ;  /* 0x00001a9000007945 */ /* 0x000fe80003800200 */
[----:B0-----:R-:W-:Y:S05]  /*01f0*/  @P4 BRA `(.L_x_1) ;  /* 0x00000018009c4947 */ /* 0x001fea0003800000 */
[----:B------:R-:W-:Y:S02]  /*0200*/  IMAD.IADD R12, R0, 0x1, R9 ;  /* 0x00000001000c7824 */ /* 0x000fe400078e0209 */
[----:B------:R-:W-:-:S03]  /*0210*/  IMAD.MOV.U32 R17, RZ, RZ, RZ ;  /* 0x000000ffff117224 */ /* 0x000fc600078e00ff */
[----:B------:R-:W-:-:S13]  /*0220*/  ISETP.GE.AND P0, PT, R9, R12, PT ;  /* 0x0000000c0900720c */ /* 0x000fda0003f06270 */
[----:B------:R-:W-:Y:S05]  /*0230*/  @P0 BRA `(.L_x_2) ;  /* 0x0000000800940947 */ /* 0x000fea0003800000 */
[----:B------:R-:W-:Y:S02]  /*0240*/  VIADD R12, R0, 0xffffffff ;  /* 0xffffffff000c7836 */ /* 0x000fe40000000000 */
[----:B------:R-:W-:Y:S02]  /*0250*/  IMAD.MOV.U32 R17, RZ, RZ, RZ ;  /* 0x000000ffff117224 */ /* 0x000fe400078e00ff */
[----:B------:R-:W-:Y:S01]  /*0260*/  IMAD.MOV.U32 R14, RZ, RZ, R9 ;  /* 0x000000ffff0e7224 */ /* 0x000fe200078e0009 */
[----:B------:R-:W-:-:S13]  /*0270*/  ISETP.GE.U32.AND P0, PT, R12, 0xf, PT ;  /* 0x0000000f0c00780c */ /* 0x000fda0003f06070 */
[----:B------:R-:W-:Y:S05]  /*0280*/  @!P0 BRA `(.L_x_3) ;  /* 0x00000004002c8947 */ /* 0x000fea0003800000 */
[----:B------:R-:W-:Y:S02]  /*0290*/  VIADD R14, R9, 0x7 ;  /* 0x00000007090e7836 */ /* 0x000fe40000000000 */
[----:B------:R-:W-:Y:S02]  /*02a0*/  IMAD.MOV.U32 R17, RZ, RZ, RZ ;  /* 0x000000ffff117224 */ /* 0x000fe400078e00ff */
[----:B------:R-:W-:-:S07]  /*02b0*/  IMAD.MOV.U32 R15, RZ, RZ, R8 ;  /* 0x000000ffff0f7224 */ /* 0x000fce00078e0008 */
.L_x_4:
[----:B------:R-:W0:Y:S01]  /*02c0*/  LDC.64 R12, c[0x0][0x398] ;  /* 0x0000e600ff0c7b82 */ /* 0x000e220000000a00 */
[----:B------:R-:W-:-:S04]  /*02d0*/  VIADD R23, R14, 0xfffffff9 ;  /* 0xfffffff90e177836 */ /* 0x000fc80000000000 */
[----:B0-----:R-:W-:-:S05]  /*02e0*/  IMAD.WIDE R12, R23, 0x4, R12 ;  /* 0x00000004170c7825 */ /* 0x001fca00078e020c */
[----:B------:R-:W2:Y:S04]  /*02f0*/  LDG.E R20, desc[UR8][R12.64] ;  /* 0x000000080c147981 */ /* 0x000ea8000c1e1900 */
[----:B------:R-:W3:Y:S04]  /*0300*/  LDG.E R26, desc[UR8][R12.64+0x4] ;  /* 0x000004080c1a7981 */ /* 0x000ee8000c1e1900 */
[----:B------:R-:W4:Y:S04]  /*0310*/  LDG.E R28, desc[UR8][R12.64+0x8] ;  /* 0x000008080c1c7981 */ /* 0x000f28000c1e1900 */
[----:B------:R-:W5:Y:S04]  /*0320*/  LDG.E R24, desc[UR8][R12.64+0xc] ;  /* 0x00000c080c187981 */ /* 0x000f68000c1e1900 */
[----:B------:R-:W5:Y:S04]  /*0330*/  LDG.E R22, desc[UR8][R12.64+0x10] ;  /* 0x000010080c167981 */ /* 0x000f68000c1e1900 */
[----:B------:R-:W5:Y:S04]  /*0340*/  LDG.E R16, desc[UR8][R12.64+0x14] ;  /* 0x000014080c107981 */ /* 0x000f68000c1e1900 */
[----:B------:R-:W5:Y:S04]  /*0350*/  LDG.E R18, desc[UR8][R12.64+0x18] ;  /* 0x000018080c127981 */ /* 0x000f68000c1e1900 */
[----:B------:R-:W5:Y:S04]  /*0360*/  LDG.E R19, desc[UR8][R12.64+0x1c] ;  /* 0x00001c080c137981 */ /* 0x000f68000c1e1900 */
[----:B------:R-:W5:Y:S01]  /*0370*/  LDG.E R21, desc[UR8][R12.64+0x20] ;  /* 0x000020080c157981 */ /* 0x000f62000c1e1900 */
[----:B--2---:R-:W-:-:S02]  /*0380*/  ISETP.GT.AND P2, PT, R20, R17, PT ;  /* 0x000000111400720c */ /* 0x004fc40003f44270 */
[----:B------:R-:W-:Y:S02]  /*0390*/  VIMNMX R17, PT, PT, R20, R17, !PT ;  /* 0x0000001114117248 */ /* 0x000fe40007fe0100 */
[----:B------:R-:W2:Y:S02]  /*03a0*/  LDG.E R20, desc[UR8][R12.64+0x24] ;  /* 0x000024080c147981 */ /* 0x000ea4000c1e1900 */
[----:B---3--:R-:W-:Y:S02]  /*03b0*/  VIMNMX R25, PT, PT, R17, R26, !PT ;  /* 0x0000001a11197248 */ /* 0x008fe40007fe0100 */
[----:B------:R-:W-:Y:S02]  /*03c0*/  ISETP.GT.AND P0, PT, R26, R17, PT ;  /* 0x000000111a00720c */ /* 0x000fe40003f04270 */
[----:B----4-:R-:W-:Y:S01]  /*03d0*/  ISETP.GT.AND P5, PT, R28, R25, PT ;  /* 0x000000191c00720c */ /* 0x010fe20003fa4270 */
[----:B------:R-:W3:Y:S01]  /*03e0*/  LDG.E R17, desc[UR8][R12.64+0x28] ;  /* 0x000028080c117981 */ /* 0x000ee2000c1e1900 */
[----:B------:R-:W-:-:S02]  /*03f0*/  VIMNMX R25, PT, PT, R25, R28, !PT ;  /* 0x0000001c19197248 */ /* 0x000fc40007fe0100 */
[----:B------:R-:W-:Y:S01]  /*0400*/  SEL R11, R23, R11, P2 ;  /* 0x0000000b170b7207 */ /* 0x000fe20001000000 */
[----:B------:R-:W4:Y:S01]  /*0410*/  LDG.E R26, desc[UR8][R12.64+0x3c] ;  /* 0x00003c080c1a7981 */ /* 0x000f22000c1e1900 */
[----:B-----5:R-:W-:Y:S02]  /*0420*/  ISETP.GT.AND P1, PT, R24, R25, PT ;  /* 0x000000191800720c */ /* 0x020fe40003f24270 */
[----:B------:R-:W-:Y:S01]  /*0430*/  VIMNMX R25, PT, PT, R25, R24, !PT ;  /* 0x0000001819197248 */ /* 0x000fe20007fe0100 */
[----:B------:R-:W5:Y:S04]  /*0440*/  LDG.E R23, desc[UR8][R12.64+0x30] ;  /* 0x000030080c177981 */ /* 0x000f68000c1e1900 */
[----:B------:R-:W4:Y:S01]  /*0450*/  LDG.E R24, desc[UR8][R12.64+0x2c] ;  /* 0x00002c080c187981 */ /* 0x000f22000c1e1900 */
[----:B------:R-:W-:-:S02]  /*0460*/  ISETP.GT.AND P3, PT, R22, R25, PT ;  /* 0x000000191600720c */ /* 0x000fc40003f64270 */
[----:B------:R-:W-:Y:S02]  /*0470*/  VIMNMX R27, PT, PT, R25, R22, !PT ;  /* 0x00000016191b7248 */ /* 0x000fe40007fe0100 */
[----:B------:R-:W5:Y:S04]  /*0480*/  LDG.E R25, desc[UR8][R12.64+0x34] ;  /* 0x000034080c197981 */ /* 0x000f68000c1e1900 */
[----:B------:R2:W5:Y:S01]  /*0490*/  LDG.E R22, desc[UR8][R12.64+0x38] ;  /* 0x000038080c167981 */ /* 0x000562000c1e1900 */
[----:B------:R-:W-:Y:S02]  /*04a0*/  ISETP.GT.AND P2, PT, R16, R27, PT ;  /* 0x0000001b1000720c */ /* 0x000fe40003f44270 */
[----:B------:R-:W-:Y:S01]  /*04b0*/  VIMNMX R27, PT, PT, R27, R16, !PT ;  /* 0x000000101b1b7248 */ /* 0x000fe20007fe0100 */
[----:B------:R-:W-:-:S03]  /*04c0*/  @P0 VIADD R11, R14, 0xfffffffa ;  /* 0xfffffffa0e0b0836 */ /* 0x000fc60000000000 */
[----:B------:R-:W-:Y:S02]  /*04d0*/  VIMNMX R16, PT, PT, R27, R18, !PT ;  /* 0x000000121b107248 */ /* 0x000fe40007fe0100 */
[----:B------:R-:W-:Y:S02]  /*04e0*/  ISETP.GT.AND P0, PT, R18, R27, PT ;  /* 0x0000001b1200720c */ /* 0x000fe40003f04270 */
[----:B------:R-:W-:Y:S01]  /*04f0*/  VIMNMX R18, PT, PT, R16, R19, !PT ;  /* 0x0000001310127248 */ /* 0x000fe20007fe0100 */
[C---:B------:R-:W-:Y:S02]  /*0500*/  @P5 VIADD R11, R14.reuse, 0xfffffffb ;  /* 0xfffffffb0e0b5836 */ /* 0x040fe40000000000 */
[----:B------:R-:W-:Y:S01]  /*0510*/  @P1 VIADD R11, R14, 0xfffffffc ;  /* 0xfffffffc0e0b1836 */ /* 0x000fe20000000000 */
[----:B------:R-:W-:Y:S02]  /*0520*/  ISETP.GT.AND P1, PT, R21, R18, PT ;  /* 0x000000121500720c */ /* 0x000fe40003f24270 */
[----:B------:R-:W-:Y:S01]  /*0530*/  VIMNMX R21, PT, PT, R18, R21, !PT ;  /* 0x0000001512157248 */ /* 0x000fe20007fe0100 */
[----:B------:R-:W-:-:S02]  /*0540*/  @P3 VIADD R11, R14, 0xfffffffd ;  /* 0xfffffffd0e0b3836 */ /* 0x000fc40000000000 */
[C---:B------:R-:W-:Y:S01]  /*0550*/  @P2 VIADD R11, R14.reuse, 0xfffffffe ;  /* 0xfffffffe0e0b2836 */ /* 0x040fe20000000000 */
[----:B------:R-:W-:Y:S01]  /*0560*/  ISETP.GT.AND P5, PT, R19, R16, PT ;  /* 0x000000101300720c */ /* 0x000fe20003fa4270 */
[----:B------:R-:W-:-:S05]  /*0570*/  @P0 VIADD R11, R14, 0xffffffff ;  /* 0xffffffff0e0b0836 */ /* 0x000fca0000000000 */
[C---:B------:R-:W-:Y:S01]  /*0580*/  SEL R11, R14.reuse, R11, P5 ;  /* 0x0000000b0e0b7207 */ /* 0x040fe20002800000 */
[----:B------:R-:W-:Y:S02]  /*0590*/  @P1 VIADD R11, R14, 0x1 ;  /* 0x000000010e0b1836 */ /* 0x000fe40000000000 */
[----:B------:R-:W-:Y:S01]  /*05a0*/  VIADD R15, R15, 0x10 ;  /* 0x000000100f0f7836 */ /* 0x000fe20000000000 */
[----:B--2---:R-:W-:Y:S02]  /*05b0*/  VIMNMX R12, PT, PT, R21, R20, !PT ;  /* 0x00000014150c7248 */ /* 0x004fe40007fe0100 */
[----:B------:R-:W-:Y:S02]  /*05c0*/  ISETP.GT.AND P2, PT, R20, R21, PT ;  /* 0x000000151400720c */ /* 0x000fe40003f44270 */
[----:B---3--:R-:W-:Y:S02]  /*05d0*/  VIMNMX R13, PT, PT, R12, R17, !PT ;  /* 0x000000110c0d7248 */ /* 0x008fe40007fe0100 */
[----:B------:R-:W-:-:S02]  /*05e0*/  ISETP.GT.AND P3, PT, R17, R12, PT ;  /* 0x0000000c1100720c */ /* 0x000fc40003f64270 */
[----:B----4-:R-:W-:Y:S02]  /*05f0*/  VIMNMX R12, PT, PT, R13, R24, !PT ;  /* 0x000000180d0c7248 */ /* 0x010fe40007fe0100 */
[----:B------:R-:W-:Y:S02]  /*0600*/  ISETP.GT.AND P0, PT, R24, R13, PT ;  /* 0x0000000d1800720c */ /* 0x000fe40003f04270 */
[----:B-----5:R-:W-:Y:S02]  /*0610*/  ISETP.GT.AND P1, PT, R23, R12, PT ;  /* 0x0000000c1700720c */ /* 0x020fe40003f24270 */
[----:B------:R-:W-:Y:S01]  /*0620*/  VIMNMX R16, PT, PT, R12, R23, !PT ;  /* 0x000000170c107248 */ /* 0x000fe20007fe0100 */
[----:B------:R-:W-:-:S03]  /*0630*/  @P2 VIADD R11, R14, 0x2 ;  /* 0x000000020e0b2836 */ /* 0x000fc60000000000 */
[----:B------:R-:W-:Y:S01]  /*0640*/  VIMNMX R13, PT, PT, R16, R25, !PT ;  /* 0x00000019100d7248 */ /* 0x000fe20007fe0100 */
[----:B------:R-:W-:-:S03]  /*0650*/  @P3 VIADD R11, R14, 0x3 ;  /* 0x000000030e0b3836 */ /* 0x000fc60000000000 */
[----:B------:R-:W-:Y:S01]  /*0660*/  ISETP.GT.AND P3, PT, R22, R13, PT ;  /* 0x0000000d1600720c */ /* 0x000fe20003f64270 */
[C---:B------:R-:W-:Y:S01]  /*0670*/  @P0 VIADD R11, R14.reuse, 0x4 ;  /* 0x000000040e0b0836 */ /* 0x040fe20000000000 */
[----:B------:R-:W-:Y:S01]  /*0680*/  VIMNMX R13, PT, PT, R13, R22, !PT ;  /* 0x000000160d0d7248 */ /* 0x000fe20007fe0100 */
[----:B------:R-:W-:Y:S01]  /*0690*/  @P1 VIADD R11, R14, 0x5 ;  /* 0x000000050e0b1836 */ /* 0x000fe20000000000 */
[----:B------:R-:W-:Y:S02]  /*06a0*/  ISETP.GT.AND P2, PT, R25, R16, PT ;  /* 0x000000101900720c */ /* 0x000fe40003f44270 */
[----:B------:R-:W-:Y:S02]  /*06b0*/  ISETP.NE.AND P1, PT, R15, RZ, PT ;  /* 0x000000ff0f00720c */ /* 0x000fe40003f25270 */
[----:B------:R-:W-:Y:S02]  /*06c0*/  ISETP.GT.AND P0, PT, R26, R13, PT ;  /* 0x0000000d1a00720c */ /* 0x000fe40003f04270 */
[----:B------:R-:W-:-:S07]  /*06d0*/  VIMNMX R17, PT, PT, R13, R26, !PT ;  /* 0x0000001a0d117248 */ /* 0x000fce0007fe0100 */
[C---:B------:R-:W-:Y:S02]  /*06e0*/  @P2 VIADD R11, R14.reuse, 0x6 ;  /* 0x000000060e0b2836 */ /* 0x040fe40000000000 */
[C---:B------:R-:W-:Y:S02]  /*06f0*/  @P3 VIADD R11, R14.reuse, 0x7 ;  /* 0x000000070e0b3836 */ /* 0x040fe40000000000 */
[C---:B------:R-:W-:Y:S02]  /*0700*/  @P0 VIADD R11, R14.reuse, 0x8 ;  /* 0x000000080e0b0836 */ /* 0x040fe40000000000 */
[----:B------:R-:W-:Y:S01]  /*0710*/  VIADD R14, R14, 0x10 ;  /* 0x000000100e0e7836 */ /* 0x000fe20000000000 */
[----:B------:R-:W-:Y:S06]  /*0720*/  @P1 BRA `(.L_x_4) ;  /* 0xfffffff800e41947 */ /* 0x000fec000383ffff */
[----:B------:R-:W-:-:S07]  /*0730*/  VIADD R14, R14, 0xfffffff9 ;  /* 0xfffffff90e0e7836 */ /* 0x000fce0000000000 */
.L_x_3:
[----:B------:R-:W-:-:S13]  /*0740*/  ISETP.NE.AND P0, PT, R3, RZ, PT ;  /* 0x000000ff0300720c */ /* 0x000fda0003f05270 */
[----:B------:R-:W-:Y:S05]  /*0750*/  @!P0 BRA `(.L_x_2) ;  /* 0x00000004004c8947 */ /* 0x000fea0003800000 */
[----:B------:R-:W-:Y:S01]  /*0760*/  VIADD R12, R3, 0xffffffff ;  /* 0xffffffff030c7836 */ /* 0x000fe20000000000 */
[----:B------:R-:W-:-:S04]  /*0770*/  ISETP.NE.AND P0, PT, R4, RZ, PT ;  /* 0x000000ff0400720c */ /* 0x000fc80003f05270 */
[----:B------:R-:W-:-:S13]  /*0780*/  ISETP.GE.U32.AND P1, PT, R12, 0x7, PT ;  /* 0x000000070c00780c */ /* 0x000fda0003f26070 */
[----:B------:R-:W-:Y:S05]  /*0790*/  @!P1 BRA `(.L_x_5) ;  /* 0x00000000008c9947 */ /* 0x000fea0003800000 */
[----:B------:R-:W0:Y:S02]  /*07a0*/  LDC.64 R12, c[0x0][0x398] ;  /* 0x0000e600ff0c7b82 */ /* 0x000e240000000a00 */
        /* <DEDUP_REMOVED lines=8> */
[----:B------:R0:W5:Y:S01]  /*0830*/  LDG.E R23, desc[UR8][R12.64+0x1c] ;  /* 0x00001c080c177981 */ /* 0x000162000c1e1900 */
[----:B--2---:R-:W-:-:S02]  /*0840*/  VIMNMX R19, PT, PT, R17, R18, !PT ;  /* 0x0000001211137248 */ /* 0x004fc40007fe0100 */
[----:B------:R-:W-:Y:S02]  /*0850*/  ISETP.GT.AND P3, PT, R18, R17, PT ;  /* 0x000000111200720c */ /* 0x000fe40003f64270 */
[----:B---3--:R-:W-:Y:S02]  /*0860*/  VIMNMX R21, PT, PT, R19, R20, !PT ;  /* 0x0000001413157248 */ /* 0x008fe40007fe0100 */
[----:B------:R-:W-:Y:S02]  /*0870*/  ISETP.GT.AND P5, PT, R20, R19, PT ;  /* 0x000000131400720c */ /* 0x000fe40003fa4270 */
[----:B----4-:R-:W-:Y:S02]  /*0880*/  VIMNMX R19, PT, PT, R21, R22, !PT ;  /* 0x0000001615137248 */ /* 0x010fe40007fe0100 */
[----:B------:R-:W-:Y:S02]  /*0890*/  ISETP.GT.AND P1, PT, R22, R21, PT ;  /* 0x000000151600720c */ /* 0x000fe40003f24270 */
[----:B-----5:R-:W-:-:S02]  /*08a0*/  VIMNMX R17, PT, PT, R19, R24, !PT ;  /* 0x0000001813117248 */ /* 0x020fc40007fe0100 */
[----:B------:R-:W-:Y:S02]  /*08b0*/  ISETP.GT.AND P2, PT, R24, R19, PT ;  /* 0x000000131800720c */ /* 0x000fe40003f44270 */
[----:B------:R-:W-:Y:S02]  /*08c0*/  VIMNMX R19, PT, PT, R17, R26, !PT ;  /* 0x0000001a11137248 */ /* 0x000fe40007fe0100 */
[C---:B------:R-:W-:Y:S01]  /*08d0*/  SEL R11, R14.reuse, R11, P3 ;  /* 0x0000000b0e0b7207 */ /* 0x040fe20001800000 */
[----:B------:R-:W-:Y:S01]  /*08e0*/  @P5 VIADD R11, R14, 0x1 ;  /* 0x000000010e0b5836 */ /* 0x000fe20000000000 */
[----:B0-----:R-:W-:Y:S02]  /*08f0*/  VIMNMX R12, PT, PT, R19, R16, !PT ;  /* 0x00000010130c7248 */ /* 0x001fe40007fe0100 */
[----:B------:R-:W-:Y:S01]  /*0900*/  ISETP.GT.AND P3, PT, R26, R17, PT ;  /* 0x000000111a00720c */ /* 0x000fe20003f64270 */
[----:B------:R-:W-:Y:S01]  /*0910*/  @P1 VIADD R11, R14, 0x2 ;  /* 0x000000020e0b1836 */ /* 0x000fe20000000000 */
[----:B------:R-:W-:-:S02]  /*0920*/  ISETP.GT.AND P1, PT, R15, R12, PT ;  /* 0x0000000c0f00720c */ /* 0x000fc40003f24270 */
[----:B------:R-:W-:Y:S01]  /*0930*/  VIMNMX R12, PT, PT, R12, R15, !PT ;  /* 0x0000000f0c0c7248 */ /* 0x000fe20007fe0100 */
[----:B------:R-:W-:Y:S01]  /*0940*/  @P2 VIADD R11, R14, 0x3 ;  /* 0x000000030e0b2836 */ /* 0x000fe20000000000 */
[----:B------:R-:W-:Y:S02]  /*0950*/  ISETP.GT.AND P5, PT, R16, R19, PT ;  /* 0x000000131000720c */ /* 0x000fe40003fa4270 */
[----:B------:R-:W-:Y:S02]  /*0960*/  ISETP.GT.AND P2, PT, R23, R12, PT ;  /* 0x0000000c1700720c */ /* 0x000fe40003f44270 */
[----:B------:R-:W-:-:S03]  /*0970*/  VIMNMX R17, PT, PT, R12, R23, !PT ;  /* 0x000000170c117248 */ /* 0x000fc60007fe0100 */
[----:B------:R-:W-:-:S06]  /*0980*/  @P3 VIADD R11, R14, 0x4 ;  /* 0x000000040e0b3836 */ /* 0x000fcc0000000000 */
[C---:B------:R-:W-:Y:S02]  /*0990*/  @P5 VIADD R11, R14.reuse, 0x5 ;  /* 0x000000050e0b5836 */ /* 0x040fe40000000000 */
[C---:B------:R-:W-:Y:S02]  /*09a0*/  @P1 VIADD R11, R14.reuse, 0x6 ;  /* 0x000000060e0b1836 */ /* 0x040fe40000000000 */
[C---:B------:R-:W-:Y:S02]  /*09b0*/  @P2 VIADD R11, R14.reuse, 0x7 ;  /* 0x000000070e0b2836 */ /* 0x040fe40000000000 */
[----:B------:R-:W-:-:S07]  /*09c0*/  VIADD R14, R14, 0x8 ;  /* 0x000000080e0e7836 */ /* 0x000fce0000000000 */
.L_x_5:
        /* <DEDUP_REMOVED lines=10> */
[----:B------:R-:W5:Y:S01]  /*0a70*/  LDG.E R22, desc[UR8][R12.64+0xc] ;  /* 0x00000c080c167981 */ /* 0x000f62000c1e1900 */
[----:B--2---:R-:W-:-:S02]  /*0a80*/  VIMNMX R15, PT, PT, R17, R16, !PT ;  /* 0x00000010110f7248 */ /* 0x004fc40007fe0100 */
[----:B------:R-:W-:Y:S02]  /*0a90*/  ISETP.GT.AND P1, PT, R16, R17, PT ;  /* 0x000000111000720c */ /* 0x000fe40003f24270 */
[----:B---3--:R-:W-:Y:S02]  /*0aa0*/  VIMNMX R19, PT, PT, R15, R18, !PT ;  /* 0x000000120f137248 */ /* 0x008fe40007fe0100 */
[----:B------:R-:W-:Y:S02]  /*0ab0*/  ISETP.GT.AND P2, PT, R18, R15, PT ;  /* 0x0000000f1200720c */ /* 0x000fe40003f44270 */
[----:B----4-:R-:W-:Y:S02]  /*0ac0*/  ISETP.GT.AND P3, PT, R20, R19, PT ;  /* 0x000000131400720c */ /* 0x010fe40003f64270 */
[----:B------:R-:W-:Y:S02]  /*0ad0*/  VIMNMX R19, PT, PT, R19, R20, !PT ;  /* 0x0000001413137248 */ /* 0x000fe40007fe0100 */
[----:B------:R-:W-:-:S02]  /*0ae0*/  SEL R11, R14, R11, P1 ;  /* 0x0000000b0e0b7207 */ /* 0x000fc40000800000 */
[----:B-----5:R-:W-:Y:S02]  /*0af0*/  ISETP.GT.AND P5, PT, R22, R19, PT ;  /* 0x000000131600720c */ /* 0x020fe40003fa4270 */
[----:B------:R-:W-:-:S03]  /*0b00*/  VIMNMX R17, PT, PT, R19, R22, !PT ;  /* 0x0000001613117248 */ /* 0x000fc60007fe0100 */
[C---:B------:R-:W-:Y:S02]  /*0b10*/  @P2 VIADD R11, R14.reuse, 0x1 ;  /* 0x000000010e0b2836 */ /* 0x040fe40000000000 */
[----:B------:R-:W-:-:S06]  /*0b20*/  @P3 VIADD R11, R14, 0x2 ;  /* 0x000000020e0b3836 */ /* 0x000fcc0000000000 */
[C---:B------:R-:W-:Y:S02]  /*0b30*/  @P5 VIADD R11, R14.reuse, 0x3 ;  /* 0x000000030e0b5836 */ /* 0x040fe40000000000 */
[----:B------:R-:W-:-:S07]  /*0b40*/  VIADD R14, R14, 0x4 ;  /* 0x000000040e0e7836 */ /* 0x000fce0000000000 */
.L_x_6:
[----:B------:R-:W-:Y:S05]  /*0b50*/  @!P0 BRA `(.L_x_2) ;  /* 0x00000000004c8947 */ /* 0x000fea0003800000 */
[----:B------:R-:W0:Y:S02]  /*0b60*/  LDC.64 R12, c[0x0][0x398] ;  /* 0x0000e600ff0c7b82 */ /* 0x000e240000000a00 */
[----:B0-----:R-:W-:-:S05]  /*0b70*/  IMAD.WIDE R12, R14, 0x4, R12 ;  /* 0x000000040e0c7825 */ /* 0x001fca00078e020c */
[----:B------:R-:W2:Y:S01]  /*0b80*/  LDG.E R16, desc[UR8][R12.64] ;  /* 0x000000080c107981 */ /* 0x000ea2000c1e1900 */
[----:B------:R-:W-:Y:S02]  /*0b90*/  ISETP.NE.AND P1, PT, R6, 0x1, PT ;  /* 0x000000010600780c */ /* 0x000fe40003f25270 */
[----:B--2---:R-:W-:Y:S02]  /*0ba0*/  ISETP.GT.AND P0, PT, R16, R17, PT ;  /* 0x000000111000720c */ /* 0x004fe40003f04270 */
[----:B------:R-:W-:Y:S02]  /*0bb0*/  VIMNMX R17, PT, PT, R17, R16, !PT ;  /* 0x0000001011117248 */ /* 0x000fe40007fe0100 */
[----:B------:R-:W-:-:S07]  /*0bc0*/  SEL R11, R14, R11, P0 ;  /* 0x0000000b0e0b7207 */ /* 0x000fce0000000000 */
[----:B------:R-:W-:Y:S05]  /*0bd0*/  @!P1 BRA `(.L_x_2) ;  /* 0x00000000002c9947 */ /* 0x000fea0003800000 */
[----:B------:R-:W-:Y:S01]  /*0be0*/  ISETP.NE.AND P2, PT, R6, 0x2, PT ;  /* 0x000000020600780c */ /* 0x000fe20003f45270 */
[----:B------:R-:W2:-:S12]  /*0bf0*/  LDG.E R16, desc[UR8][R12.64+0x4] ;  /* 0x000004080c107981 */ /* 0x000e98000c1e1900 */
[----:B------:R-:W3:Y:S01]  /*0c00*/  @P2 LDG.E R18, desc[UR8][R12.64+0x8] ;  /* 0x000008080c122981 */ /* 0x000ee2000c1e1900 */
[----:B------:R-:W-:Y:S02]  /*0c10*/  PLOP3.LUT P3, PT, PT, PT, PT, 0x8, 0x80 ;  /* 0x000000000080781c */ /* 0x000fe40003f6e170 */
[----:B--2---:R-:W-:Y:S02]  /*0c20*/  ISETP.GT.AND P0, PT, R16, R17, PT ;  /* 0x000000111000720c */ /* 0x004fe40003f04270 */
[----:B------:R-:W-:-:S04]  /*0c30*/  VIMNMX R17, PT, PT, R17, R16, !PT ;  /* 0x0000001011117248 */ /* 0x000fc80007fe0100 */
[----:B---3--:R-:W-:-:S07]  /*0c40*/  @P2 ISETP.GT.AND P1, PT, R18, R17, PT ;  /* 0x000000111200220c */ /* 0x008fce0003f24270 */
[----:B------:R-:W-:Y:S01]  /*0c50*/  @P0 VIADD R11, R14, 0x1 ;  /* 0x000000010e0b0836 */ /* 0x000fe20000000000 */
[----:B------:R-:W-:Y:S02]  /*0c60*/  @P2 VIMNMX R17, PT, PT, R17, R18, !PT ;  /* 0x0000001211112248 */ /* 0x000fe40007fe0100 */
[----:B------:R-:W-:-:S13]  /*0c70*/  @P2 PLOP3.LUT P3, PT, P1, PT, PT, 0x80, 0x8 ;  /* 0x000000000008281c */ /* 0x000fda0000f6f070 */
[----:B------:R-:W-:-:S07]  /*0c80*/  @P3 VIADD R11, R14, 0x2 ;  /* 0x000000020e0b3836 */ /* 0x000fce0000000000 */
.L_x_2:
[----:B------:R-:W0:Y:S01]  /*0c90*/  LDC R21, c[0x0][0x3c8] ;  /* 0x0000f200ff157b82 */ /* 0x000e220000000800 */
[C---:B------:R-:W-:Y:S01]  /*0ca0*/  IMAD R20, R2.reuse, R11, RZ ;  /* 0x0000000b02147224 */ /* 0x040fe200078e02ff */
[----:B------:R-:W-:Y:S01]  /*0cb0*/  BSSY.RECONVERGENT B1, `(.L_x_7) ;  /* 0x00000f8000017945 */ /* 0x000fe20003800200 */
[----:B------:R-:W-:Y:S02]  /*0cc0*/  IMAD.MOV.U32 R25, RZ, RZ, RZ ;  /* 0x000000ffff197224 */ /* 0x000fe400078e00ff */
[----:B------:R-:W-:-:S03]  /*0cd0*/  IMAD.IADD R19, R2, 0x1, R20 ;  /* 0x0000000102137824 */ /* 0x000fc600078e0214 */
[----:B------:R-:W1:Y:S02]  /*0ce0*/  LDC.64 R14, c[0x0][0x390] ;  /* 0x0000e400ff0e7b82 */ /* 0x000e640000000a00 */
[----:B------:R-:W-:-:S06]  /*0cf0*/  ISETP.GE.AND P0, PT, R20, R19, PT ;  /* 0x000000131400720c */ /* 0x000fcc0003f06270 */
[----:B------:R-:W2:Y:S01]  /*0d00*/  LDC.64 R12, c[0x0][0x398] ;  /* 0x0000e600ff0c7b82 */ /* 0x000ea20000000a00 */
[----:B0-----:R-:W-:-:S04]  /*0d10*/  IMAD R21, R21, UR5, R10 ;  /* 0x0000000515157c24 */ /* 0x001fc8000f8e020a */
[----:B-1----:R-:W-:-:S05]  /*0d20*/  IMAD.WIDE R14, R21, 0x4, R14 ;  /* 0x00000004150e7825 */ /* 0x002fca00078e020e */
[----:B------:R0:W-:Y:S01]  /*0d30*/  STG.E desc[UR8][R14.64], R17 ;  /* 0x000000110e007986 */ /* 0x0001e2000c101908 */
[----:B--2---:R-:W-:-:S05]  /*0d40*/  IMAD.WIDE R12, R11, 0x4, R12 ;  /* 0x000000040b0c7825 */ /* 0x004fca00078e020c */
[----:B------:R0:W-:Y:S01]  /*0d50*/  STG.E desc[UR8][R12.64], RZ ;  /* 0x000000ff0c007986 */ /* 0x0001e2000c101908 */
[----:B------:R-:W-:Y:S05]  /*0d60*/  @P0 BRA `(.L_x_8) ;  /* 0x0000000c00b00947 */ /* 0x000fea0003800000 */
[C---:B0-----:R-:W-:Y:S02]  /*0d70*/  VIADD R12, R2.reuse, 0xffffffff ;  /* 0xffffffff020c7836 */ /* 0x041fe40000000000 */
[----:B------:R-:W-:Y:S02]  /*0d80*/  IMAD R23, R2, R21, RZ ;  /* 0x0000001502177224 */ /* 0x000fe400078e02ff */
[----:B------:R-:W-:Y:S01]  /*0d90*/  IMAD.MOV.U32 R25, RZ, RZ, RZ ;  /* 0x000000ffff197224 */ /* 0x000fe200078e00ff */
[----:B------:R-:W-:Y:S01]  /*0da0*/  ISETP.GE.U32.AND P0, PT, R12, 0x7, PT ;  /* 0x000000070c00780c */ /* 0x000fe20003f06070 */
[----:B------:R-:W-:-:S12]  /*0db0*/  IMAD.MOV.U32 R22, RZ, RZ, RZ ;  /* 0x000000ffff167224 */ /* 0x000fd800078e00ff */
[----:B------:R-:W-:Y:S05]  /*0dc0*/  @!P0 BRA `(.L_x_9) ;  /* 0x0000000400a08947 */ /* 0x000fea0003800000 */
[----:B------:R-:W-:Y:S01]  /*0dd0*/  IMAD.MOV.U32 R25, RZ, RZ, RZ ;  /* 0x000000ffff197224 */ /* 0x000fe200078e00ff */
[----:B------:R-:W0:Y:S01]  /*0de0*/  LDCU UR7, c[0x0][0x3cc] ;  /* 0x00007980ff0777ac */ /* 0x000e220008000800 */
[----:B------:R-:W-:-:S07]  /*0df0*/  IMAD.MOV.U32 R22, RZ, RZ, RZ ;  /* 0x000000ffff167224 */ /* 0x000fce00078e00ff */
.L_x_10:
[----:B------:R-:W1:Y:S08]  /*0e00*/  LDC.64 R18, c[0x0][0x3a0] ;  /* 0x0000e800ff127b82 */ /* 0x000e700000000a00 */
[----:B------:R-:W2:Y:S08]  /*0e10*/  LDC.64 R16, c[0x0][0x380] ;  /* 0x0000e000ff107b82 */ /* 0x000eb00000000a00 */
[----:B------:R-:W3:Y:S01]  /*0e20*/  LDC.64 R14, c[0x0][0x3a8] ;  /* 0x0000ea00ff0e7b82 */ /* 0x000ee20000000a00 */
[----:B-1----:R-:W-:-:S05]  /*0e30*/  IMAD.WIDE R18, R20, 0x4, R18 ;  /* 0x0000000414127825 */ /* 0x002fca00078e0212 */
[----:B------:R-:W0:Y:S01]  /*0e40*/  LDG.E R12, desc[UR8][R18.64] ;  /* 0x00000008120c7981 */ /* 0x000e22000c1e1900 */
[----:B------:R-:W-:-:S04]  /*0e50*/  IMAD.IADD R27, R23, 0x1, R22 ;  /* 0x00000001171b7824 */ /* 0x000fc800078e0216 */
[----:B--2---:R-:W-:-:S04]  /*0e60*/  IMAD.WIDE R16, R27, 0x4, R16 ;  /* 0x000000041b107825 */ /* 0x004fc800078e0210 */
[----:B---3--:R-:W-:-:S04]  /*0e70*/  IMAD.WIDE R14, R20, 0x4, R14 ;  /* 0x00000004140e7825 */ /* 0x008fc800078e020e */
[----:B0-----:R-:W-:Y:S02]  /*0e80*/  VIADD R29, R12, UR7 ;  /* 0x000000070c1d7c36 */ /* 0x001fe40008000000 */
[----:B------:R-:W0:Y:S03]  /*0e90*/  LDC.64 R12, c[0x0][0x388] ;  /* 0x0000e200ff0c7b82 */ /* 0x000e260000000a00 */
[----:B------:R1:W-:Y:S04]  /*0ea0*/  STG.E desc[UR8][R16.64], R29 ;  /* 0x0000001d10007986 */ /* 0x0003e8000c101908 */
[----:B------:R-:W2:Y:S01]  /*0eb0*/  LDG.E R24, desc[UR8][R14.64] ;  /* 0x000000080e187981 */ /* 0x000ea2000c1e1900 */
[----:B0-----:R-:W-:-:S05]  /*0ec0*/  IMAD.WIDE R12, R27, 0x4, R12 ;  /* 0x000000041b0c7825 */ /* 0x001fca00078e020c */
[----:B--2---:R0:W-:Y:S04]  /*0ed0*/  STG.E desc[UR8][R12.64], R24 ;  /* 0x000000180c007986 */ /* 0x0041e8000c101908 */
[----:B------:R-:W2:Y:S01]  /*0ee0*/  LDG.E R26, desc[UR8][R18.64+0x4] ;  /* 0x00000408121a7981 */ /* 0x000ea2000c1e1900 */
[----:B------:R-:W-:Y:S01]  /*0ef0*/  ISETP.NE.AND P3, PT, R24, RZ, PT ;  /* 0x000000ff1800720c */ /* 0x000fe20003f65270 */
[----:B--2---:R-:W-:-:S12]  /*0f00*/  VIADD R27, R26, UR7 ;  /* 0x000000071a1b7c36 */ /* 0x004fd80008000000 */
[----:B------:R-:W2:Y:S04]  /*0f10*/  @!P3 LDG.E R26, desc[UR8][R18.64] ;  /* 0x00000008121ab981 */ /* 0x000ea8000c1e1900 */
[----:B------:R3:W-:Y:S04]  /*0f20*/  STG.E desc[UR8][R16.64+0x4], R27 ;  /* 0x0000041b10007986 */ /* 0x0007e8000c101908 */
[----:B------:R-:W4:Y:S04]  /*0f30*/  LDG.E R28, desc[UR8][R14.64+0x4] ;  /* 0x000004080e1c7981 */ /* 0x000f28000c1e1900 */
[----:B----4-:R4:W-:Y:S04]  /*0f40*/  STG.E desc[UR8][R12.64+0x4], R28 ;  /* 0x0000041c0c007986 */ /* 0x0109e8000c101908 */
[----:B-1----:R-:W5:Y:S01]  /*0f50*/  LDG.E R29, desc[UR8][R18.64+0x8] ;  /* 0x00000808121d7981 */ /* 0x002f62000c1e1900 */
[----:B------:R-:W-:-:S02]  /*0f60*/  ISETP.NE.AND P1, PT, R28, RZ, PT ;  /* 0x000000ff1c00720c */ /* 0x000fc40003f25270 */
[----:B--2---:R-:W-:-:S11]  /*0f70*/  ISETP.EQ.AND P3, PT, R26, RZ, !P3 ;  /* 0x000000ff1a00720c */ /* 0x004fd60005f62270 */
[----:B0-----:R-:W2:Y:S01]  /*0f80*/  @!P1 LDG.E R24, desc[UR8][R18.64+0x4] ;  /* 0x0000040812189981 */ /* 0x001ea2000c1e1900 */
[----:B-----5:R-:W-:-:S05]  /*0f90*/  VIADD R29, R29, UR7 ;  /* 0x000000071d1d7c36 */ /* 0x020fca0008000000 */
[----:B------:R0:W-:Y:S04]  /*0fa0*/  STG.E desc[UR8][R16.64+0x8], R29 ;  /* 0x0000081d10007986 */ /* 0x0001e8000c101908 */
[----:B------:R-:W5:Y:S04]  /*0fb0*/  LDG.E R26, desc[UR8][R14.64+0x8] ;  /* 0x000008080e1a7981 */ /* 0x000f68000c1e1900 */
[----:B-----5:R-:W-:Y:S04]  /*0fc0*/  STG.E desc[UR8][R12.64+0x8], R26 ;  /* 0x0000081a0c007986 */ /* 0x020fe8000c101908 */
[----:B---3--:R-:W3:Y:S01]  /*0fd0*/  LDG.E R27, desc[UR8][R18.64+0xc] ;  /* 0x00000c08121b7981 */ /* 0x008ee2000c1e1900 */
[----:B------:R-:W-:-:S02]  /*0fe0*/  ISETP.NE.AND P2, PT, R26, RZ, PT ;  /* 0x000000ff1a00720c */ /* 0x000fc40003f45270 */
[----:B--2---:R-:W-:-:S11]  /*0ff0*/  ISETP.EQ.AND P1, PT, R24, RZ, !P1 ;  /* 0x000000ff1800720c */ /* 0x004fd60004f22270 */
[----:B------:R-:W2:Y:S01]  /*1000*/  @!P2 LDG.E R24, desc[UR8][R18.64+0x8] ;  /* 0x000008081218a981 */ /* 0x000ea2000c1e1900 */
[----:B---3--:R-:W-:-:S05]  /*1010*/  VIADD R27, R27, UR7 ;  /* 0x000000071b1b7c36 */ /* 0x008fca0008000000 */
[----:B------:R1:W-:Y:S04]  /*1020*/  STG.E desc[UR8][R16.64+0xc], R27 ;  /* 0x00000c1b10007986 */ /* 0x0003e8000c101908 */
[----:B----4-:R-:W3:Y:S01]  /*1030*/  LDG.E R28, desc[UR8][R14.64+0xc] ;  /* 0x00000c080e1c7981 */ /* 0x010ee2000c1e1900 */
[----:B------:R-:W-:-:S03]  /*1040*/  ISETP.NE.AND P5, PT, R25, RZ, PT ;  /* 0x000000ff1900720c */ /* 0x000fc60003fa5270 */
[----:B---3--:R-:W-:Y:S04]  /*1050*/  STG.E desc[UR8][R12.64+0xc], R28 ;  /* 0x00000c1c0c007986 */ /* 0x008fe8000c101908 */
[----:B0-----:R-:W3:Y:S01]  /*1060*/  LDG.E R29, desc[UR8][R18.64+0x10] ;  /* 0x00001008121d7981 */ /* 0x001ee2000c1e1900 */
[----:B------:R-:W-:Y:S02]  /*1070*/  ISETP.NE.AND P0, PT, R28, RZ, PT ;  /* 0x000000ff1c00720c */ /* 0x000fe40003f05270 */
[----:B------:R-:W-:Y:S02]  /*1080*/  @P3 SEL R25, R22, R25, !P5 ;  /* 0x0000001916193207 */ /* 0x000fe40006800000 */
[----:B--2---:R-:W-:Y:S01]  /*1090*/  ISETP.EQ.AND P2, PT, R24, RZ, !P2 ;  /* 0x000000ff1800720c */ /* 0x004fe20005742270 */
[----:B------:R-:W-:Y:S01]  /*10a0*/  VIADD R24, R22, 0x1 ;  /* 0x0000000116187836 */ /* 0x000fe20000000000 */
[----:B------:R-:W-:-:S04]  /*10b0*/  ISETP.NE.AND P3, PT, R25, RZ, PT ;  /* 0x000000ff1900720c */ /* 0x000fc80003f65270 */
[----:B------:R-:W-:-:S03]  /*10c0*/  @P1 SEL R25, R24, R25, !P3 ;  /* 0x0000001918191207 */ /* 0x000fc60005800000 */
[----:B------:R-:W2:Y:S01]  /*10d0*/  @!P0 LDG.E R24, desc[UR8][R18.64+0xc] ;  /* 0x00000c0812188981 */ /* 0x000ea2000c1e1900 */
[----:B---3--:R-:W-:-:S05]  /*10e0*/  VIADD R29, R29, UR7 ;  /* 0x000000071d1d7c36 */ /* 0x008fca0008000000 */
[----:B------:R-:W-:Y:S04]  /*10f0*/  STG.E desc[UR8][R16.64+0x10], R29 ;  /* 0x0000101d10007986 */ /* 0x000fe8000c101908 */
[----:B-1----:R-:W3:Y:S04]  /*1100*/  LDG.E R27, desc[UR8][R14.64+0x10] ;  /* 0x000010080e1b7981 */ /* 0x002ee8000c1e1900 */
[----:B---3--:R0:W-:Y:S04]  /*1110*/  STG.E desc[UR8][R12.64+0x10], R27 ;  /* 0x0000101b0c007986 */ /* 0x0081e8000c101908 */
[----:B------:R-:W3:Y:S01]  /*1120*/  LDG.E R26, desc[UR8][R18.64+0x14] ;  /* 0x00001408121a7981 */ /* 0x000ee2000c1e1900 */
[----:B------:R-:W-:-:S02]  /*1130*/  ISETP.NE.AND P1, PT, R27, RZ, PT ;  /* 0x000000ff1b00720c */ /* 0x000fc40003f25270 */
[----:B--2---:R-:W-:Y:S01]  /*1140*/  ISETP.EQ.AND P0, PT, R24, RZ, !P0 ;  /* 0x000000ff1800720c */ /* 0x004fe20004702270 */
[----:B------:R-:W-:Y:S01]  /*1150*/  VIADD R24, R22, 0x2 ;  /* 0x0000000216187836 */ /* 0x000fe20000000000 */
[----:B------:R-:W-:-:S04]  /*1160*/  ISETP.NE.AND P3, PT, R25, RZ, PT ;  /* 0x000000ff1900720c */ /* 0x000fc80003f65270 */
[----:B------:R-:W-:-:S05]  /*1170*/  @P2 SEL R25, R24, R25, !P3 ;  /* 0x0000001918192207 */ /* 0x000fca0005800000 */
[----:B------:R-:W2:Y:S01]  /*1180*/  @!P1 LDG.E R24, desc[UR8][R18.64+0x10] ;  /* 0x0000100812189981 */ /* 0x000ea2000c1e1900 */
[----:B---3--:R-:W-:-:S05]  /*1190*/  VIADD R26, R26, UR7 ;  /* 0x000000071a1a7c36 */ /* 0x008fca0008000000 */
[----:B------:R1:W-:Y:S04]  /*11a0*/  STG.E desc[UR8][R16.64+0x14], R26 ;  /* 0x0000141a10007986 */ /* 0x0003e8000c101908 */
[----:B0-----:R-:W3:Y:S04]  /*11b0*/  LDG.E R27, desc[UR8][R14.64+0x14] ;  /* 0x000014080e1b7981 */ /* 0x001ee8000c1e1900 */
        /* <DEDUP_REMOVED lines=9> */
[----:B------:R-:W-:Y:S04]  /*1250*/  STG.E desc[UR8][R16.64+0x18], R29 ;  /* 0x0000181d10007986 */ /* 0x000fe8000c101908 */
[----:B-1----:R-:W3:Y:S04]  /*1260*/  LDG.E R26, desc[UR8][R14.64+0x18] ;  /* 0x000018080e1a7981 */ /* 0x002ee8000c1e1900 */
[----:B---3--:R1:W-:Y:S04]  /*1270*/  STG.E desc[UR8][R12.64+0x18], R26 ;  /* 0x0000181a0c007986 */ /* 0x0083e8000c101908 */
[----:B0-----:R-:W3:Y:S01]  /*1280*/  LDG.E R27, desc[UR8][R18.64+0x1c] ;  /* 0x00001c08121b7981 */ /* 0x001ee2000c1e1900 */
        /* <DEDUP_REMOVED lines=8> */
[----:B------:R-:W3:Y:S01]  /*1310*/  LDG.E R15, desc[UR8][R14.64+0x1c] ;  /* 0x00001c080e0f7981 */ /* 0x000ee2000c1e1900 */
[----:B------:R-:W-:Y:S02]  /*1320*/  ISETP.NE.AND P3, PT, R25, RZ, PT ;  /* 0x000000ff1900720c */ /* 0x000fe40003f65270 */
[----:B---3--:R-:W-:Y:S01]  /*1330*/  ISETP.NE.AND P1, PT, R15, RZ, PT ;  /* 0x000000ff0f00720c */ /* 0x008fe20003f25270 */
[----:B------:R3:W-:-:S12]  /*1340*/  STG.E desc[UR8][R12.64+0x1c], R15 ;  /* 0x00001c0f0c007986 */ /* 0x0007d8000c101908 */
[----:B-1----:R-:W4:Y:S01]  /*1350*/  @!P1 LDG.E R26, desc[UR8][R18.64+0x1c] ;  /* 0x00001c08121a9981 */ /* 0x002f22000c1e1900 */
[----:B--2---:R-:W-:Y:S01]  /*1360*/  ISETP.EQ.AND P0, PT, R24, RZ, !P0 ;  /* 0x000000ff1800720c */ /* 0x004fe20004702270 */
[C---:B------:R-:W-:Y:S02]  /*1370*/  VIADD R24, R22.reuse, 0x5 ;  /* 0x0000000516187836 */ /* 0x040fe40000000000 */
[----:B0-----:R-:W-:-:S03]  /*1380*/  VIADD R16, R22, 0x6 ;  /* 0x0000000616107836 */ /* 0x001fc60000000000 */
[----:B------:R-:W-:Y:S01]  /*1390*/  @P2 SEL R25, R24, R25, !P3 ;  /* 0x0000001918192207 */ /* 0x000fe20005800000 */
[C---:B---3--:R-:W-:Y:S02]  /*13a0*/  VIADD R12, R22.reuse, 0x7 ;  /* 0x00000007160c7836 */ /* 0x048fe40000000000 */
[----:B------:R-:W-:Y:S01]  /*13b0*/  VIADD R22, R22, 0x8 ;  /* 0x0000000816167836 */ /* 0x000fe20000000000 */
[----:B------:R-:W-:-:S04]  /*13c0*/  ISETP.NE.AND P2, PT, R25, RZ, PT ;  /* 0x000000ff1900720c */ /* 0x000fc80003f45270 */
[----:B------:R-:W-:Y:S02]  /*13d0*/  @P0 SEL R25, R16, R25, !P2 ;  /* 0x0000001910190207 */ /* 0x000fe40005000000 */
[----:B------:R-:W-:Y:S02]  /*13e0*/  ISETP.NE.AND P2, PT, R22, R7, PT ;  /* 0x000000071600720c */ /* 0x000fe40003f45270 */
[----:B------:R-:W-:Y:S01]  /*13f0*/  ISETP.NE.AND P0, PT, R25, RZ, PT ;  /* 0x000000ff1900720c */ /* 0x000fe20003f05270 */
[----:B------:R-:W-:Y:S01]  /*1400*/  VIADD R20, R20, 0x8 ;  /* 0x0000000814147836 */ /* 0x000fe20000000000 */
[----:B----4-:R-:W-:-:S13]  /*1410*/  ISETP.EQ.AND P1, PT, R26, RZ, !P1 ;  /* 0x000000ff1a00720c */ /* 0x010fda0004f22270 */
[----:B------:R-:W-:Y:S01]  /*1420*/  @P1 SEL R25, R12, R25, !P0 ;  /* 0x000000190c191207 */ /* 0x000fe20004000000 */
[----:B------:R-:W-:Y:S06]  /*1430*/  @P2 BRA `(.L_x_10) ;  /* 0xfffffff800702947 */ /* 0x000fec000383ffff */
[----:B------:R-:W-:-:S07]  /*1440*/  IMAD.MOV.U32 R22, RZ, RZ, R7 ;  /* 0x000000ffff167224 */ /* 0x000fce00078e0007 */
.L_x_9:
[----:B------:R-:W-:-:S13]  /*1450*/  ISETP.NE.AND P0, PT, R5, RZ, PT ;  /* 0x000000ff0500720c */ /* 0x000fda0003f05270 */
[----:B------:R-:W-:Y:S05]  /*1460*/  @!P0 BRA `(.L_x_8) ;  /* 0x0000000400f08947 */ /* 0x000fea0003800000 */
[----:B------:R-:W-:-:S05]  /*1470*/  VIADD R12, R5, 0xffffffff ;  /* 0xffffffff050c7836 */ /* 0x000fca0000000000 */
[----:B------:R-:W-:-:S13]  /*1480*/  ISETP.GE.U32.AND P0, PT, R12, 0x3, PT ;  /* 0x000000030c00780c */ /* 0x000fda0003f06070 */
[----:B------:R-:W-:Y:S05]  /*1490*/  @!P0 BRA `(.L_x_11) ;  /* 0x0000000000e08947 */ /* 0x000fea0003800000 */
[----:B------:R-:W0:Y:S01]  /*14a0*/  LDC.64 R18, c[0x0][0x3a0] ;  /* 0x0000e800ff127b82 */ /* 0x000e220000000a00 */
[----:B------:R-:W1:Y:S07]  /*14b0*/  LDCU UR7, c[0x0][0x3cc] ;  /* 0x00007980ff0777ac */ /* 0x000e6e0008000800 */
[----:B------:R-:W2:Y:S08]  /*14c0*/  LDC.64 R16, c[0x0][0x380] ;  /* 0x0000e000ff107b82 */ /* 0x000eb00000000a00 */
[----:B------:R-:W3:Y:S01]  /*14d0*/  LDC.64 R14, c[0x0][0x3a8] ;  /* 0x0000ea00ff0e7b82 */ /* 0x000ee20000000a00 */
[----:B0-----:R-:W-:-:S05]  /*14e0*/  IMAD.WIDE R18, R20, 0x4, R18 ;  /* 0x0000000414127825 */ /* 0x001fca00078e0212 */
[----:B------:R-:W1:Y:S01]  /*14f0*/  LDG.E R12, desc[UR8][R18.64] ;  /* 0x00000008120c7981 */ /* 0x000e62000c1e1900 */
[----:B------:R-:W-:-:S04]  /*1500*/  IMAD.IADD R27, R22, 0x1, R23 ;  /* 0x00000001161b7824 */ /* 0x000fc800078e0217 */
[----:B--2---:R-:W-:-:S04]  /*1510*/  IMAD.WIDE R16, R27, 0x4, R16 ;  /* 0x000000041b107825 */ /* 0x004fc800078e0210 */
[----:B---3--:R-:W-:-:S04]  /*1520*/  IMAD.WIDE R14, R20, 0x4, R14 ;  /* 0x00000004140e7825 */ /* 0x008fc800078e020e */
[----:B-1----:R-:W-:Y:S02]  /*1530*/  VIADD R29, R12, UR7 ;  /* 0x000000070c1d7c36 */ /* 0x002fe40008000000 */
        /* <DEDUP_REMOVED lines=11> */
[----:B----4-:R-:W-:Y:S04]  /*15f0*/  STG.E desc[UR8][R12.64+0x4], R28 ;  /* 0x0000041c0c007986 */ /* 0x010fe8000c101908 */
[----:B-1----:R-:W4:Y:S01]  /*1600*/  LDG.E R29, desc[UR8][R18.64+0x8] ;  /* 0x00000808121d7981 */ /* 0x002f22000c1e1900 */
[----:B------:R-:W-:-:S02]  /*1610*/  ISETP.NE.AND P1, PT, R28, RZ, PT ;  /* 0x000000ff1c00720c */ /* 0x000fc40003f25270 */
[----:B--2---:R-:W-:-:S11]  /*1620*/  ISETP.EQ.AND P2, PT, R26, RZ, !P2 ;  /* 0x000000ff1a00720c */ /* 0x004fd60005742270 */
[----:B0-----:R-:W2:Y:S01]  /*1630*/  @!P1 LDG.E R24, desc[UR8][R18.64+0x4] ;  /* 0x0000040812189981 */ /* 0x001ea2000c1e1900 */
[----:B----4-:R-:W-:-:S05]  /*1640*/  VIADD R29, R29, UR7 ;  /* 0x000000071d1d7c36 */ /* 0x010fca0008000000 */
[----:B------:R-:W-:Y:S04]  /*1650*/  STG.E desc[UR8][R16.64+0x8], R29 ;  /* 0x0000081d10007986 */ /* 0x000fe8000c101908 */
[----:B------:R-:W4:Y:S01]  /*1660*/  LDG.E R26, desc[UR8][R14.64+0x8] ;  /* 0x000008080e1a7981 */ /* 0x000f22000c1e1900 */
[----:B------:R-:W-:-:S03]  /*1670*/  ISETP.NE.AND P3, PT, R25, RZ, PT ;  /* 0x000000ff1900720c */ /* 0x000fc60003f65270 */
[----:B----4-:R0:W-:Y:S04]  /*1680*/  STG.E desc[UR8][R12.64+0x8], R26 ;  /* 0x0000081a0c007986 */ /* 0x0101e8000c101908 */
[----:B---3--:R-:W3:Y:S01]  /*1690*/  LDG.E R27, desc[UR8][R18.64+0xc] ;  /* 0x00000c08121b7981 */ /* 0x008ee2000c1e1900 */
[----:B------:R-:W-:Y:S02]  /*16a0*/  ISETP.NE.AND P0, PT, R26, RZ, PT ;  /* 0x000000ff1a00720c */ /* 0x000fe40003f05270 */
[----:B--2---:R-:W-:Y:S02]  /*16b0*/  ISETP.EQ.AND P1, PT, R24, RZ, !P1 ;  /* 0x000000ff1800720c */ /* 0x004fe40004f22270 */
[----:B------:R-:W-:-:S04]  /*16c0*/  SEL R24, R22, R25, !P3 ;  /* 0x0000001916187207 */ /* 0x000fc80005800000 */
[----:B------:R-:W-:-:S05]  /*16d0*/  SEL R25, R24, R25, P2 ;  /* 0x0000001918197207 */ /* 0x000fca0001000000 */
[----:B------:R-:W2:Y:S01]  /*16e0*/  @!P0 LDG.E R24, desc[UR8][R18.64+0x8] ;  /* 0x0000080812188981 */ /* 0x000ea2000c1e1900 */
[----:B---3--:R-:W-:-:S05]  /*16f0*/  VIADD R27, R27, UR7 ;  /* 0x000000071b1b7c36 */ /* 0x008fca0008000000 */
[----:B------:R-:W-:Y:S04]  /*1700*/  STG.E desc[UR8][R16.64+0xc], R27 ;  /* 0x00000c1b10007986 */ /* 0x000fe8000c101908 */
[----:B------:R-:W3:Y:S02]  /*1710*/  LDG.E R15, desc[UR8][R14.64+0xc] ;  /* 0x00000c080e0f7981 */ /* 0x000ee4000c1e1900 */
[----:B---3--:R-:W-:Y:S02]  /*1720*/  ISETP.NE.AND P2, PT, R15, RZ, PT ;  /* 0x000000ff0f00720c */ /* 0x008fe40003f45270 */
[----:B------:R1:W-:Y:S11]  /*1730*/  STG.E desc[UR8][R12.64+0xc], R15 ;  /* 0x00000c0f0c007986 */ /* 0x0003f6000c101908 */
[----:B0-----:R-:W3:Y:S01]  /*1740*/  @!P2 LDG.E R26, desc[UR8][R18.64+0xc] ;  /* 0x00000c08121aa981 */ /* 0x001ee2000c1e1900 */
[----:B--2---:R-:W-:Y:S01]  /*1750*/  ISETP.EQ.AND P0, PT, R24, RZ, !P0 ;  /* 0x000000ff1800720c */ /* 0x004fe20004702270 */
[----:B------:R-:W-:Y:S01]  /*1760*/  VIADD R24, R22, 0x1 ;  /* 0x0000000116187836 */ /* 0x000fe20000000000 */
[----:B------:R-:W-:-:S04]  /*1770*/  ISETP.NE.AND P3, PT, R25, RZ, PT ;  /* 0x000000ff1900720c */ /* 0x000fc80003f65270 */
[----:B------:R-:W-:Y:S01]  /*1780*/  @P1 SEL R25, R24, R25, !P3 ;  /* 0x0000001918191207 */ /* 0x000fe20005800000 */
[----:B------:R-:W-:-:S03]  /*1790*/  VIADD R24, R22, 0x2 ;  /* 0x0000000216187836 */ /* 0x000fc60000000000 */
[----:B------:R-:W-:Y:S01]  /*17a0*/  ISETP.NE.AND P1, PT, R25, RZ, PT ;  /* 0x000000ff1900720c */ /* 0x000fe20003f25270 */
[----:B-1----:R-:W-:-:S03]  /*17b0*/  VIADD R12, R22, 0x3 ;  /* 0x00000003160c7836 */ /* 0x002fc60000000000 */
[----:B------:R-:W-:-:S04]  /*17c0*/  @P0 SEL R25, R24, R25, !P1 ;  /* 0x0000001918190207 */ /* 0x000fc80004800000 */
[----:B------:R-:W-:Y:S01]  /*17d0*/  ISETP.NE.AND P0, PT, R25, RZ, PT ;  /* 0x000000ff1900720c */ /* 0x000fe20003f05270 */
[----:B------:R-:W-:Y:S02]  /*17e0*/  VIADD R22, R22, 0x4 ;  /* 0x0000000416167836 */ /* 0x000fe40000000000 */
[----:B------:R-:W-:Y:S01]  /*17f0*/  VIADD R20, R20, 0x4 ;  /* 0x0000000414147836 */ /* 0x000fe20000000000 */
[----:B---3--:R-:W-:-:S13]  /*1800*/  ISETP.EQ.AND P2, PT, R26, RZ, !P2 ;  /* 0x000000ff1a00720c */ /* 0x008fda0005742270 */
[----:B------:R-:W-:-:S07]  /*1810*/  @P2 SEL R25, R12, R25, !P0 ;  /* 0x000000190c192207 */ /* 0x000fce0004000000 */
.L_x_11:
[----:B------:R-:W-:-:S13]  /*1820*/  LOP3.LUT P0, R12, R2, 0x3, RZ, 0xc0, !PT ;  /* 0x00000003020c7812 */ /* 0x000fda000780c0ff */
[----:B------:R-:W-:Y:S05]  /*1830*/  @!P0 BRA `(.L_x_8) ;  /* 0x0000000000fc8947 */ /* 0x000fea0003800000 */
[----:B------:R-:W-:Y:S02]  /*1840*/  ISETP.NE.AND P0, PT, R12, 0x1, PT ;  /* 0x000000010c00780c */ /* 0x000fe40003f05270 */
[----:B------:R-:W-:-:S04]  /*1850*/  LOP3.LUT R13, R2, 0x1, RZ, 0xc0, !PT ;  /* 0x00000001020d7812 */ /* 0x000fc800078ec0ff */
[----:B------:R-:W-:-:S07]  /*1860*/  ISETP.NE.U32.AND P2, PT, R13, 0x1, PT ;  /* 0x000000010d00780c */ /* 0x000fce0003f45070 */
[----:B------:R-:W-:Y:S06]  /*1870*/  @!P0 BRA `(.L_x_12) ;  /* 0x0000000000888947 */ /* 0x000fec0003800000 */
        /* <DEDUP_REMOVED lines=14> */
[----:B--2---:R-:W-:Y:S04]  /*1960*/  STG.E desc[UR8][R18.64], R24 ;  /* 0x0000001812007986 */ /* 0x004fe8000c101908 */
[----:B------:R-:W2:Y:S01]  /*1970*/  LDG.E R26, desc[UR8][R14.64+0x4] ;  /* 0x000004080e1a7981 */ /* 0x000ea2000c1e1900 */
[----:B------:R-:W-:Y:S01]  /*1980*/  ISETP.NE.AND P0, PT, R24, RZ, PT ;  /* 0x000000ff1800720c */ /* 0x000fe20003f05270 */
[----:B--2---:R-:W-:-:S12]  /*1990*/  VIADD R27, R26, UR7 ;  /* 0x000000071a1b7c36 */ /* 0x004fd80008000000 */
[----:B------:R-:W2:Y:S04]  /*19a0*/  @!P0 LDG.E R26, desc[UR8][R14.64] ;  /* 0x000000080e1a8981 */ /* 0x000ea8000c1e1900 */
[----:B------:R0:W-:Y:S04]  /*19b0*/  STG.E desc[UR8][R12.64+0x4], R27 ;  /* 0x0000041b0c007986 */ /* 0x0001e8000c101908 */
[----:B------:R-:W3:Y:S02]  /*19c0*/  LDG.E R28, desc[UR8][R16.64+0x4] ;  /* 0x00000408101c7981 */ /* 0x000ee4000c1e1900 */
[----:B---3--:R-:W-:-:S02]  /*19d0*/  ISETP.NE.AND P1, PT, R28, RZ, PT ;  /* 0x000000ff1c00720c */ /* 0x008fc40003f25270 */
[----:B------:R3:W-:Y:S11]  /*19e0*/  STG.E desc[UR8][R18.64+0x4], R28 ;  /* 0x0000041c12007986 */ /* 0x0007f6000c101908 */
[----:B-1----:R-:W4:Y:S01]  /*19f0*/  @!P1 LDG.E R29, desc[UR8][R14.64+0x4] ;  /* 0x000004080e1d9981 */ /* 0x002f22000c1e1900 */
[----:B------:R-:W-:Y:S01]  /*1a00*/  ISETP.NE.AND P3, PT, R25, RZ, PT ;  /* 0x000000ff1900720c */ /* 0x000fe20003f65270 */
[----:B0-----:R-:W-:Y:S01]  /*1a10*/  VIADD R12, R22, 0x1 ;  /* 0x00000001160c7836 */ /* 0x001fe20000000000 */
[----:B--2---:R-:W-:Y:S01]  /*1a20*/  ISETP.EQ.AND P0, PT, R26, RZ, !P0 ;  /* 0x000000ff1a00720c */ /* 0x004fe20004702270 */
[----:B------:R-:W-:Y:S01]  /*1a30*/  VIADD R20, R20, 0x2 ;  /* 0x0000000214147836 */ /* 0x000fe20000000000 */
[C---:B------:R-:W-:Y:S01]  /*1a40*/  SEL R24, R22.reuse, R25, !P3 ;  /* 0x0000001916187207 */ /* 0x040fe20005800000 */
[----:B------:R-:W-:-:S03]  /*1a50*/  VIADD R22, R22, 0x2 ;  /* 0x0000000216167836 */ /* 0x000fc60000000000 */
[----:B------:R-:W-:-:S04]  /*1a60*/  SEL R25, R24, R25, P0 ;  /* 0x0000001918197207 */ /* 0x000fc80000000000 */
[----:B------:R-:W-:Y:S02]  /*1a70*/  ISETP.NE.AND P0, PT, R25, RZ, PT ;  /* 0x000000ff1900720c */ /* 0x000fe40003f05270 */
[----:B----4-:R-:W-:-:S13]  /*1a80*/  ISETP.EQ.AND P1, PT, R29, RZ, !P1 ;  /* 0x000000ff1d00720c */ /* 0x010fda0004f22270 */
[----:B---3--:R-:W-:-:S07]  /*1a90*/  @P1 SEL R25, R12, R25, !P0 ;  /* 0x000000190c191207 */ /* 0x008fce0004000000 */
.L_x_12:
[----:B------:R-:W-:Y:S05]  /*1aa0*/  @P2 BRA `(.L_x_8) ;  /* 0x0000000000602947 */ /* 0x000fea0003800000 */
        /* <DEDUP_REMOVED lines=13> */
[----:B------:R-:W-:Y:S01]  /*1b80*/  BSSY.RECONVERGENT B2, `(.L_x_13) ;  /* 0x0000009000027945 */ /* 0x000fe20003800200 */
[----:B------:R-:W-:-:S02]  /*1b90*/  ISETP.NE.AND P2, PT, R25, RZ, PT ;  /* 0x000000ff1900720c */ /* 0x000fc40003f45270 */
[----:B------:R-:W-:Y:S01]  /*1ba0*/  PLOP3.LUT P0, PT, PT, PT, PT, 0x8, 0x80 ;  /* 0x000000000080781c */ /* 0x000fe20003f0e170 */
[----:B0-----:R-:W-:-:S05]  /*1bb0*/  IMAD.WIDE R18, R23, 0x4, R18 ;  /* 0x0000000417127825 */ /* 0x001fca00078e0212 */
[----:B--2---:R1:W-:Y:S01]  /*1bc0*/  STG.E desc[UR8][R18.64], R13 ;  /* 0x0000000d12007986 */ /* 0x0043e2000c101908 */
[----:B------:R-:W-:-:S13]  /*1bd0*/  ISETP.NE.AND P1, PT, R13, RZ, PT ;  /* 0x000000ff0d00720c */ /* 0x000fda0003f25270 */
[----:B-1----:R-:W-:Y:S05]  /*1be0*/  @P1 BRA `(.L_x_14) ;  /* 0x0000000000081947 */ /* 0x002fea0003800000 */
[----:B------:R-:W2:Y:S02]  /*1bf0*/  LDG.E R16, desc[UR8][R16.64] ;  /* 0x0000000810107981 */ /* 0x000ea4000c1e1900 */
[----:B--2---:R-:W-:-:S13]  /*1c00*/  ISETP.EQ.AND P0, PT, R16, RZ, PT ;  /* 0x000000ff1000720c */ /* 0x004fda0003f02270 */
.L_x_14:
[----:B------:R-:W-:Y:S05]  /*1c10*/  BSYNC.RECONVERGENT B2 ;  /* 0x0000000000027941 */ /* 0x000fea0003800200 */
.L_x_13:
[----:B------:R-:W-:-:S07]  /*1c20*/  @P0 SEL R25, R22, R25, !P2 ;  /* 0x0000001916190207 */ /* 0x000fce0005000000 */
.L_x_8:
[----:B------:R-:W-:Y:S05]  /*1c30*/  BSYNC.RECONVERGENT B1 ;  /* 0x0000000000017941 */ /* 0x000fea0003800200 */
.L_x_7:
[----:B0-----:R-:W0:Y:S02]  /*1c40*/  LDC.64 R12, c[0x0][0x3b0] ;  /* 0x0000ec00ff0c7b82 */ /* 0x001e240000000a00 */
[----:B0-----:R-:W-:-:S05]  /*1c50*/  IMAD.WIDE R12, R21, 0x4, R12 ;  /* 0x00000004150c7825 */ /* 0x001fca00078e020c */
[----:B------:R0:W-:Y:S02]  /*1c60*/  STG.E desc[UR8][R12.64], R25 ;  /* 0x000000190c007986 */ /* 0x0001e4000c101908 */
.L_x_1:
[----:B------:R-:W-:Y:S05]  /*1c70*/  BSYNC.RECONVERGENT B0 ;  /* 0x0000000000007941 */ /* 0x000fea0003800200 */
.L_x_0:
[----:B------:R-:W1:Y:S01]  /*1c80*/  LDCU UR7, c[0x0][0x3c8] ;  /* 0x00007900ff0777ac */ /* 0x000e620008000800 */
[----:B------:R-:W-:-:S05]  /*1c90*/  VIADD R10, R10, 0x1 ;  /* 0x000000010a0a7836 */ /* 0x000fca0000000000 */
[----:B-1----:R-:W-:-:S13]  /*1ca0*/  ISETP.NE.AND P0, PT, R10, UR7, PT ;  /* 0x000000070a007c0c */ /* 0x002fda000bf05270 */
[----:B------:R-:W-:Y:S05]  /*1cb0*/  @P0 BRA `(.L_x_15) ;  /* 0xffffffe400480947 */ /* 0x000fea000383ffff */
[----:B------:R-:W-:Y:S05]  /*1cc0*/  BRA.U !UP0, `(.L_x_16) ;  /* 0xffffffe5082c7547 */ /* 0x000fea000b83ffff */
[----:B------:R-:W-:Y:S05]  /*1cd0*/  EXIT ;  /* 0x000000000000794d */ /* 0x000fea0003800000 */
.L_x_17:
[----:B------:R-:W-:-:S00]  /*1ce0*/  BRA `(.L_x_17) ;  /* 0xfffffffc00fc7947 */ /* 0x000fc0000383ffff */
[----:B------:R-:W-:-:S00]  /*1cf0*/  NOP ;  /* 0x0000000000007918 */ /* 0x000fc00000000000 */
        /* <DEDUP_REMOVED lines=8> */
.L_x_64:


//--------------------- .text._Z8Kernel_3PiS_S_S_S_S_S_S_S_S_S_S_S_S_S_S_S_iiiiiiiiiiii --------------------------
	.section	.text._Z8Kernel_3PiS_S_S_S_S_S_S_S_S_S_S_S_S_S_S_S_iiiiiiiiiiii,"ax",@progbits
	.align	128
        .global         _Z8Kernel_3PiS_S_S_S_S_S_S_S_S_S_S_S_S_S_S_S_iiiiiiiiiiii
        .type           _Z8Kernel_3PiS_S_S_S_S_S_S_S_S_S_S_S_S_S_S_S_iiiiiiiiiiii,@function
        .size           _Z8Kernel_3PiS_S_S_S_S_S_S_S_S_S_S_S_S_S_S_S_iiiiiiiiiiii,(.L_x_65 - _Z8Kernel_3PiS_S_S_S_S_S_S_S_S_S_S_S_S_S_S_S_iiiiiiiiiiii)
        .other          _Z8Kernel_3PiS_S_S_S_S_S_S_S_S_S_S_S_S_S_S_S_iiiiiiiiiiii,@"STO_CUDA_ENTRY STV_DEFAULT"
_Z8Kernel_3PiS_S_S_S_S_S_S_S_S_S_S_S_S_S_S_S_iiiiiiiiiiii:
.text._Z8Kernel_3PiS_S_S_S_S_S_S_S_S_S_S_S_S_S_S_S_iiiiiiiiiiii:
[----:B------:R-:W-:Y:S08]  /*0000*/  LDC R1, c[0x0][0x37c] ;  /* 0x0000df00ff017b82 */ /* 0x000ff00000000800 */
[----:B------:R-:W0:Y:S01]  /*0010*/  S2UR UR9, SR_CTAID.X ;  /* 0x00000000000979c3 */ /* 0x000e220000002500 */
[----:B------:R-:W0:Y:S02]  /*0020*/  LDCU UR4, c[0x0][0x414] ;  /* 0x00008280ff0477ac */ /* 0x000e240008000800 */
[----:B0-----:R-:W-:-:S09]  /*0030*/  UISETP.GE.AND UP0, UPT, UR9, UR4, UPT ;  /* 0x000000040900728c */ /* 0x001fd2000bf06270 */
[----:B------:R-:W-:Y:S05]  /*0040*/  BRA.U UP0, `(.L_x_18) ;  /* 0x00000031000c7547 */ /* 0x000fea000b800000 */
[----:B------:R-:W0:Y:S01]  /*0050*/  LDCU UR18, c[0x0][0x360] ;  /* 0x00006c00ff1277ac */ /* 0x000e220008000800 */
[----:B------:R-:W1:Y:S01]  /*0060*/  LDCU UR6, c[0x0][0x418] ;  /* 0x00008300ff0677ac */ /* 0x000e620008000800 */
[----:B------:R-:W-:Y:S01]  /*0070*/  UMOV UR4, URZ ;  /* 0x000000ff00047c82 */ /* 0x000fe20008000000 */
[----:B------:R-:W2:Y:S01]  /*0080*/  LDCU.64 UR10, c[0x0][0x408] ;  /* 0x00008100ff0a77ac */ /* 0x000ea20008000a00 */
[----:B------:R-:W3:Y:S01]  /*0090*/  LDCU.64 UR16, c[0x0][0x358] ;  /* 0x00006b00ff1077ac */ /* 0x000ee20008000a00 */
[----:B0-----:R-:W0:Y:S01]  /*00a0*/  I2F.U32.RP R0, UR18 ;  /* 0x0000001200007d06 */ /* 0x001e220008209000 */
[----:B------:R-:W-:Y:S02]  /*00b0*/  UISETP.NE.U32.AND UP2, UPT, UR18, URZ, UPT ;  /* 0x000000ff1200728c */ /* 0x000fe4000bf45070 */
[----:B------:R-:W-:Y:S02]  /*00c0*/  USHF.L.U32 UR19, UR18, 0x1, URZ ;  /* 0x0000000112137899 */ /* 0x000fe400080006ff */
[----:B-1----:R-:W-:-:S03]  /*00d0*/  UIADD3 UR6, UPT, UPT, UR6, -0x1, URZ ;  /* 0xffffffff06067890 */ /* 0x002fc6000fffe0ff */
[----:B0-----:R-:W0:Y:S02]  /*00e0*/  MUFU.RCP R0, R0 ;  /* 0x0000000000007308 */ /* 0x001e240000001000 */
[----:B0-----:R-:W-:-:S06]  /*00f0*/  VIADD R2, R0, 0xffffffe ;  /* 0x0ffffffe00027836 */ /* 0x001fcc0000000000 */
[----:B------:R-:W0:Y:S02]  /*0100*/  F2I.FTZ.U32.TRUNC.NTZ R2, R2 ;  /* 0x0000000200027305 */ /* 0x000e24000021f000 */
[----:B0-----:R-:W-:Y:S02]  /*0110*/  R2UR UR5, R2 ;  /* 0x00000000020572ca */ /* 0x001fe400000e0000 */
[----:B------:R-:W0:Y:S11]  /*0120*/  LDC R2, c[0x0][0x434] ;  /* 0x00010d00ff027b82 */ /* 0x000e360000000800 */
[----:B------:R-:W-:-:S04]  /*0130*/  UIADD3 UR7, UPT, UPT, URZ, -UR5, URZ ;  /* 0x80000005ff077290 */ /* 0x000fc8000fffe0ff */
[----:B------:R-:W-:-:S04]  /*0140*/  UIMAD UR7, UR7, UR18, URZ ;  /* 0x00000012070772a4 */ /* 0x000fc8000f8e02ff */
[----:B------:R-:W-:-:S04]  /*0150*/  UIMAD.WIDE.U32 UR4, UR5, UR7, UR4 ;  /* 0x00000007050472a5 */ /* 0x000fc8000f8e0004 */
[----:B------:R-:W-:-:S03]  /*0160*/  UIMAD.WIDE.U32 UR4, UR5, UR6, URZ ;  /* 0x00000006050472a5 */ /* 0x000fc6000f8e00ff */
[----:B------:R-:W1:Y:S04]  /*0170*/  LDCU UR7, c[0x0][0x428] ;  /* 0x00008500ff0777ac */ /* 0x000e680008000800 */
[----:B------:R-:W-:Y:S02]  /*0180*/  UMOV UR8, UR5 ;  /* 0x0000000500087c82 */ /* 0x000fe40008000000 */
[----:B------:R-:W-:Y:S02]  /*0190*/  UIADD3 UR4, UPT, UPT, -UR8, URZ, URZ ;  /* 0x000000ff08047290 */ /* 0x000fe4000fffe1ff */
[----:B------:R-:W2:Y:S02]  /*01a0*/  LDCU UR5, c[0x0][0x410] ;  /* 0x00008200ff0577ac */ /* 0x000ea40008000800 */
[----:B------:R-:W-:-:S04]  /*01b0*/  UIMAD UR6, UR18, UR4, UR6 ;  /* 0x00000004120672a4 */ /* 0x000fc8000f8e0206 */
[----:B------:R-:W-:-:S03]  /*01c0*/  UISETP.GE.U32.AND UP0, UPT, UR6, UR18, UPT ;  /* 0x000000120600728c */ /* 0x000fc6000bf06070 */
[----:B------:R-:W1:Y:S01]  /*01d0*/  LDCU UR4, c[0x0][0x424] ;  /* 0x00008480ff0477ac */ /* 0x000e620008000800 */
[----:B--2---:R-:W-:-:S07]  /*01e0*/  UIMAD UR5, UR5, UR10, URZ ;  /* 0x0000000a050572a4 */ /* 0x004fce000f8e02ff */
[----:B------:R-:W-:Y:S02]  /*01f0*/  @UP0 UIADD3 UR6, UPT, UPT, UR6, -UR18, URZ ;  /* 0x8000001206060290 */ /* 0x000fe4000fffe0ff */
[----:B------:R-:W-:Y:S02]  /*0200*/  @UP0 UIADD3 UR8, UPT, UPT, UR8, 0x1, URZ ;  /* 0x0000000108080890 */ /* 0x000fe4000fffe0ff */
[----:B------:R-:W-:Y:S02]  /*0210*/  UISETP.GE.U32.AND UP1, UPT, UR6, UR18, UPT ;  /* 0x000000120600728c */ /* 0x000fe4000bf26070 */
[----:B------:R-:W-:Y:S02]  /*0220*/  ULOP3.LUT UR6, UR11, 0x7ffffff8, URZ, 0xc0, !UPT ;  /* 0x7ffffff80b067892 */ /* 0x000fe4000f8ec0ff */
[----:B-1----:R-:W-:-:S07]  /*0230*/  UIADD3 UR7, UPT, UPT, UR7, -UR4, URZ ;  /* 0x8000000407077290 */ /* 0x002fce000fffe0ff */
[----:B------:R-:W-:Y:S02]  /*0240*/  @UP1 UIADD3 UR8, UPT, UPT, UR8, 0x1, URZ ;  /* 0x0000000108081890 */ /* 0x000fe4000fffe0ff */
[----:B------:R-:W-:-:S06]  /*0250*/  @!UP2 ULOP3.LUT UR8, URZ, UR18, URZ, 0x33, !UPT ;  /* 0x00000012ff08a292 */ /* 0x000fcc000f8e33ff */
[----:B------:R-:W-:Y:S01]  /*0260*/  IMAD.U32 R3, RZ, RZ, UR8 ;  /* 0x00000008ff037e24 */ /* 0x000fe2000f8e00ff */
[----:B------:R-:W-:-:S04]  /*0270*/  UMOV UR8, UR9 ;  /* 0x0000000900087c82 */ /* 0x000fc80008000000 */
[----:B0--3--:R-:W-:-:S07]  /*0280*/  VIADDMNMX.U32 R2, R3, 0x1, R2, PT ;  /* 0x0000000103027846 */ /* 0x009fce0003800002 */
.L_x_62:
[----:B------:R-:W0:Y:S01]  /*0290*/  LDCU.64 UR10, c[0x0][0x3f8] ;  /* 0x00007f00ff0a77ac */ /* 0x000e220008000a00 */
[----:B-1----:R-:W1:Y:S01]  /*02a0*/  LDCU.64 UR12, c[0x0][0x400] ;  /* 0x00008000ff0c77ac */ /* 0x002e620008000a00 */
[----:B------:R-:W2:Y:S01]  /*02b0*/  LDCU.64 UR14, c[0x0][0x3e0] ;  /* 0x00007c00ff0e77ac */ /* 0x000ea20008000a00 */
[----:B0-----:R-:W-:Y:S02]  /*02c0*/  UIMAD.WIDE UR10, UR8, 0x4, UR10 ;  /* 0x00000004080a78a5 */ /* 0x001fe4000f8e020a */
[----:B-1----:R-:W-:-:S04]  /*02d0*/  UIMAD.WIDE UR12, UR8, 0x4, UR12 ;  /* 0x00000004080c78a5 */ /* 0x002fc8000f8e020c */
[----:B------:R-:W-:Y:S01]  /*02e0*/  MOV R6, UR10 ;  /* 0x0000000a00067c02 */ /* 0x000fe20008000f00 */
[----:B------:R-:W-:Y:S01]  /*02f0*/  IMAD.U32 R7, RZ, RZ, UR11 ;  /* 0x0000000bff077e24 */ /* 0x000fe2000f8e00ff */
[----:B--2---:R-:W-:Y:S01]  /*0300*/  UIMAD.WIDE UR14, UR8, 0x4, UR14 ;  /* 0x00000004080e78a5 */ /* 0x004fe2000f8e020e */
[----:B------:R-:W-:Y:S01]  /*0310*/  IMAD.U32 R8, RZ, RZ, UR12 ;  /* 0x0000000cff087e24 */ /* 0x000fe2000f8e00ff */
[----:B------:R-:W-:Y:S02]  /*0320*/  MOV R9, UR13 ;  /* 0x0000000d00097c02 */ /* 0x000fe40008000f00 */
[----:B------:R-:W2:Y:S02]  /*0330*/  LDG.E R6, desc[UR16][R6.64] ;  /* 0x0000001006067981 */ /* 0x000ea4000c1e1900 */
[----:B------:R-:W-:Y:S02]  /*0340*/  IMAD.U32 R10, RZ, RZ, UR14 ;  /* 0x0000000eff0a7e24 */ /* 0x000fe4000f8e00ff */
[----:B------:R-:W-:Y:S01]  /*0350*/  IMAD.U32 R11, RZ, RZ, UR15 ;  /* 0x0000000fff0b7e24 */ /* 0x000fe2000f8e00ff */
[----:B------:R-:W3:Y:S04]  /*0360*/  LDG.E R8, desc[UR16][R8.64] ;  /* 0x0000001008087981 */ /* 0x000ee8000c1e1900 */
[----:B------:R-:W4:Y:S01]  /*0370*/  LDG.E R10, desc[UR16][R10.64] ;  /* 0x000000100a0a7981 */ /* 0x000f22000c1e1900 */
[----:B------:R-:W0:Y:S01]  /*0380*/  S2UR UR11, SR_CgaCtaId ;  /* 0x00000000000b79c3 */ /* 0x000e220000008800 */
[----:B------:R-:W-:-:S02]  /*0390*/  UMOV UR4, 0x400 ;  /* 0x0000040000047882 */ /* 0x000fc40000000000 */
[----:B------:R-:W-:Y:S02]  /*03a0*/  UIADD3 UR9, UPT, UPT, UR4, 0x800, URZ ;  /* 0x0000080004097890 */ /* 0x000fe4000fffe0ff */
[----:B------:R-:W-:Y:S02]  /*03b0*/  UIADD3 UR10, UPT, UPT, UR4, 0x1000, URZ ;  /* 0x00001000040a7890 */ /* 0x000fe4000fffe0ff */
[----:B------:R-:W-:Y:S02]  /*03c0*/  UIADD3 UR4, UPT, UPT, UR4, 0x1800, URZ ;  /* 0x0000180004047890 */ /* 0x000fe4000fffe0ff */
[----:B0-----:R-:W-:Y:S02]  /*03d0*/  ULEA UR9, UR11, UR9, 0x18 ;  /* 0x000000090b097291 */ /* 0x001fe4000f8ec0ff */
[----:B------:R-:W-:Y:S02]  /*03e0*/  ULEA UR10, UR11, UR10, 0x18 ;  /* 0x0000000a0b0a7291 */ /* 0x000fe4000f8ec0ff */
[----:B------:R-:W-:Y:S01]  /*03f0*/  ULEA UR4, UR11, UR4, 0x18 ;  /* 0x000000040b047291 */ /* 0x000fe2000f8ec0ff */
[----:B------:R-:W0:Y:S01]  /*0400*/  LDCU UR11, c[0x0][0x430] ;  /* 0x00008600ff0b77ac */ /* 0x000e220008000800 */
[----:B------:R-:W-:-:S02]  /*0410*/  ULEA UR9, UR8, UR9, 0x2 ;  /* 0x0000000908097291 */ /* 0x000fc4000f8e10ff */
[----:B------:R-:W-:Y:S02]  /*0420*/  ULEA UR10, UR8, UR10, 0x2 ;  /* 0x0000000a080a7291 */ /* 0x000fe4000f8e10ff */
[----:B------:R-:W-:Y:S01]  /*0430*/  ULEA UR4, UR8, UR4, 0x2 ;  /* 0x0000000408047291 */ /* 0x000fe2000f8e10ff */
[----:B0-----:R-:W-:-:S04]  /*0440*/  ISETP.GT.AND P0, PT, R2, UR11, PT ;  /* 0x0000000b02007c0c */ /* 0x001fc8000bf04270 */
[----:B--2---:R0:W-:Y:S04]  /*0450*/  STS [UR9], R6 ;  /* 0x00000006ff007988 */ /* 0x0041e80008000809 */
[----:B---3--:R0:W-:Y:S04]  /*0460*/  STS [UR10], R8 ;  /* 0x00000008ff007988 */ /* 0x0081e8000800080a */
[----:B----4-:R0:W-:Y:S01]  /*0470*/  STS [UR4], R10 ;  /* 0x0000000aff007988 */ /* 0x0101e20008000804 */
[----:B------:R-:W-:Y:S05]  /*0480*/  @!P0 BRA `(.L_x_19) ;  /* 0x0000002800708947 */ /* 0x000fea0003800000 */
[----:B------:R-:W1:Y:S02]  /*0490*/  LDCU.64 UR10, c[0x0][0x3d8] ;  /* 0x00007b00ff0a77ac */ /* 0x000e640008000a00 */
[----:B-1----:R-:W-:-:S06]  /*04a0*/  UIMAD.WIDE UR10, UR8, 0x4, UR10 ;  /* 0x00000004080a78a5 */ /* 0x002fcc000f8e020a */
[----:B0-----:R-:W-:Y:S01]  /*04b0*/  MOV R6, UR10 ;  /* 0x0000000a00067c02 */ /* 0x001fe20008000f00 */
[----:B------:R-:W-:-:S05]  /*04c0*/  IMAD.U32 R7, RZ, RZ, UR11 ;  /* 0x0000000bff077e24 */ /* 0x000fca000f8e00ff */
[----:B------:R0:W5:Y:S01]  /*04d0*/  LDG.E R3, desc[UR16][R6.64] ;  /* 0x0000001006037981 */ /* 0x000162000c1e1900 */
[----:B------:R-:W1:Y:S02]  /*04e0*/  LDCU UR15, c[0x0][0x430] ;  /* 0x00008600ff0f77ac */ /* 0x000e640008000800 */
.L_x_61:
[----:B-----5:R-:W-:Y:S01]  /*04f0*/  ISETP.GE.AND P0, PT, R3, 0x1, PT ;  /* 0x000000010300780c */ /* 0x020fe20003f06270 */
[----:B-1----:R-:W-:-:S06]  /*0500*/  UIADD3 UR15, UPT, UPT, UR15, 0x1, URZ ;  /* 0x000000010f0f7890 */ /* 0x002fcc000fffe0ff */
[----:B------:R-:W-:-:S06]  /*0510*/  ISETP.NE.AND P1, PT, R2, UR15, PT ;  /* 0x0000000f02007c0c */ /* 0x000fcc000bf25270 */
[----:B0-234-:R-:W-:Y:S07]  /*0520*/  @!P0 BRA `(.L_x_20) ;  /* 0x0000002400b48947 */ /* 0x01dfee0003800000 */
[----:B------:R-:W-:-:S05]  /*0530*/  UMOV UR4, URZ ;  /* 0x000000ff00047c82 */ /* 0x000fca0008000000 */
.L_x_58:
[----:B-1----:R-:W1:Y:S01]  /*0540*/  S2UR UR20, SR_CgaCtaId ;  /* 0x00000000001479c3 */ /* 0x002e620000008800 */
[----:B------:R-:W-:Y:S01]  /*0550*/  UMOV UR21, 0x400 ;  /* 0x0000040000157882 */ /* 0x000fe20000000000 */
[----:B0-23--:R-:W2:Y:S01]  /*0560*/  S2R R9, SR_TID.X ;  /* 0x0000000000097919 */ /* 0x00dea20000002100 */
[----:B------:R-:W-:Y:S01]  /*0570*/  UIADD3 UR10, UPT, UPT, UR21, 0x800, URZ ;  /* 0x00000800150a7890 */ /* 0x000fe2000fffe0ff */
[----:B------:R-:W-:Y:S01]  /*0580*/  BSSY.RECONVERGENT B0, `(.L_x_21) ;  /* 0x000006e000007945 */ /* 0x000fe20003800200 */
[----:B------:R-:W-:Y:S01]  /*0590*/  UIADD3 UR9, UPT, UPT, UR21, 0x1000, URZ ;  /* 0x0000100015097890 */ /* 0x000fe2000fffe0ff */
[----:B------:R-:W3:Y:S01]  /*05a0*/  LDCU.64 UR26, c[0x0][0x398] ;  /* 0x00007300ff1a77ac */ /* 0x000ee20008000a00 */
[----:B------:R-:W4:Y:S01]  /*05b0*/  LDCU UR24, c[0x0][0x428] ;  /* 0x00008500ff1877ac */ /* 0x000f220008000800 */
[----:B------:R-:W0:Y:S01]  /*05c0*/  LDCU UR23, c[0x0][0x424] ;  /* 0x00008480ff1777ac */ /* 0x000e220008000800 */
[----:B-1----:R-:W-:Y:S02]  /*05d0*/  ULEA UR14, UR20, UR10, 0x18 ;  /* 0x0000000a140e7291 */ /* 0x002fe4000f8ec0ff */
[----:B------:R-:W-:-:S02]  /*05e0*/  ULEA UR9, UR20, UR9, 0x18 ;  /* 0x0000000914097291 */ /* 0x000fc4000f8ec0ff */
[----:B------:R-:W-:Y:S02]  /*05f0*/  ULEA UR10, UR8, UR14, 0x2 ;  /* 0x0000000e080a7291 */ /* 0x000fe4000f8e10ff */
[----:B------:R-:W-:-:S07]  /*0600*/  ULEA UR9, UR8, UR9, 0x2 ;  /* 0x0000000908097291 */ /* 0x000fce000f8e10ff */
[----:B-----5:R-:W2:Y:S02]  /*0610*/  LDS R0, [UR10] ;  /* 0x0000000aff007984 */ /* 0x020ea40008000800 */
[----:B------:R-:W1:Y:S02]  /*0620*/  LDCU.64 UR10, c[0x0][0x388] ;  /* 0x00007100ff0a77ac */ /* 0x000e640008000a00 */
[----:B0-----:R-:W0:Y:S01]  /*0630*/  LDS R7, [UR9] ;  /* 0x00000009ff077984 */ /* 0x001e220008000800 */
[----:B------:R-:W5:Y:S02]  /*0640*/  LDCU UR9, c[0x0][0x408] ;  /* 0x00008100ff0977ac */ /* 0x000f640008000800 */
[----:B-----5:R-:W-:-:S04]  /*0650*/  UIMAD UR9, UR8, UR9, UR4 ;  /* 0x00000009080972a4 */ /* 0x020fc8000f8e0204 */
[----:B-1----:R-:W-:Y:S01]  /*0660*/  UIMAD.WIDE UR10, UR9, 0x4, UR10 ;  /* 0x00000004090a78a5 */ /* 0x002fe2000f8e020a */
[----:B--2---:R-:W-:-:S05]  /*0670*/  IMAD.IADD R9, R0, 0x1, R9 ;  /* 0x0000000100097824 */ /* 0x004fca00078e0209 */
[----:B0-----:R-:W-:-:S13]  /*0680*/  ISETP.GE.AND P0, PT, R9, R7, PT ;  /* 0x000000070900720c */ /* 0x001fda0003f06270 */
[----:B---34-:R-:W-:Y:S05]  /*0690*/  @P0 BRA `(.L_x_22) ;  /* 0x0000000400700947 */ /* 0x018fea0003800000 */
[----:B------:R-:W-:Y:S01]  /*06a0*/  UIADD3 UR9, UPT, UPT, UR21, 0x1800, URZ ;  /* 0x0000180015097890 */ /* 0x000fe2000fffe0ff */
[----:B------:R-:W0:Y:S01]  /*06b0*/  LDC R8, c[0x0][0x410] ;  /* 0x00010400ff087b82 */ /* 0x000e220000000800 */
[----:B------:R-:W-:Y:S02]  /*06c0*/  UIMAD UR22, UR19, UR4, UR19 ;  /* 0x00000004131672a4 */ /* 0x000fe4000f8e0213 */
[----:B------:R-:W-:Y:S01]  /*06d0*/  IMAD.U32 R13, RZ, RZ, UR19 ;  /* 0x00000013ff0d7e24 */ /* 0x000fe2000f8e00ff */
[----:B------:R-:W-:Y:S01]  /*06e0*/  ULEA UR9, UR20, UR9, 0x18 ;  /* 0x0000000914097291 */ /* 0x000fe2000f8ec0ff */
[----:B------:R-:W-:Y:S01]  /*06f0*/  VIADD R21, R9, 0x1 ;  /* 0x0000000109157836 */ /* 0x000fe20000000000 */
[----:B------:R-:W-:Y:S02]  /*0700*/  UMOV UR12, 0x400 ;  /* 0x00000400000c7882 */ /* 0x000fe40000000000 */
[----:B------:R-:W-:Y:S01]  /*0710*/  ULEA UR9, UR8, UR9, 0x2 ;  /* 0x0000000908097291 */ /* 0x000fe2000f8e10ff */
[----:B------:R-:W1:Y:S01]  /*0720*/  S2UR UR13, SR_CgaCtaId ;  /* 0x00000000000d79c3 */ /* 0x000e620000008800 */
[----:B------:R-:W-:-:S07]  /*0730*/  MOV R11, UR22 ;  /* 0x00000016000b7c02 */ /* 0x000fce0008000f00 */
[----:B------:R-:W2:Y:S01]  /*0740*/  LDS R0, [UR9] ;  /* 0x00000009ff007984 */ /* 0x000ea20008000800 */
[----:B------:R-:W-:-:S04]  /*0750*/  UIMAD UR9, UR18, UR18, UR18 ;  /* 0x00000012120972a4 */ /* 0x000fc8000f8e0212 */
[----:B------:R-:W-:Y:S01]  /*0760*/  UIADD3 UR9, UPT, UPT, UR9, UR18, URZ ;  /* 0x0000001209097290 */ /* 0x000fe2000fffe0ff */
[----:B--2---:R-:W-:-:S05]  /*0770*/  LEA.HI R6, R0, R0, RZ, 0x1 ;  /* 0x0000000000067211 */ /* 0x004fca00078f08ff */
[----:B0-----:R-:W-:Y:S01]  /*0780*/  IMAD R0, R8, UR9, R8 ;  /* 0x0000000908007c24 */ /* 0x001fe2000f8e0208 */
[----:B-1----:R-:W-:Y:S01]  /*0790*/  ULEA UR9, UR13, UR12, 0x18 ;  /* 0x0000000c0d097291 */ /* 0x002fe2000f8ec0ff */
[----:B------:R-:W-:Y:S02]  /*07a0*/  SHF.R.S32.HI R6, RZ, 0x1, R6 ;  /* 0x00000001ff067819 */ /* 0x000fe40000011406 */
[C---:B------:R-:W-:Y:S02]  /*07b0*/  IMAD R8, R0.reuse, UR8, R11 ;  /* 0x0000000800087c24 */ /* 0x040fe4000f8e020b */
[--C-:B------:R-:W-:Y:S02]  /*07c0*/  IMAD R0, R0, UR8, R9.reuse ;  /* 0x0000000800007c24 */ /* 0x100fe4000f8e0209 */
[----:B------:R-:W-:Y:S01]  /*07d0*/  IMAD R20, R6, UR19, R9 ;  /* 0x0000001306147c24 */ /* 0x000fe2000f8e0209 */
[----:B------:R-:W-:Y:S01]  /*07e0*/  LEA R9, R9, UR9, 0x2 ;  /* 0x0000000909097c11 */ /* 0x000fe2000f8e10ff */
[----:B------:R-:W-:Y:S01]  /*07f0*/  IMAD R11, R13, UR4, R0 ;  /* 0x000000040d0b7c24 */ /* 0x000fe2000f8e0200 */
[----:B------:R-:W-:-:S07]  /*0800*/  IADD3 R10, PT, PT, R0, UR22, RZ ;  /* 0x00000016000a7c10 */ /* 0x000fce000fffe0ff */
.L_x_23:
[----:B------:R-:W0:Y:S01]  /*0810*/  LDC.64 R22, c[0x0][0x380] ;  /* 0x0000e000ff167b82 */ /* 0x000e220000000a00 */
[----:B------:R-:W-:Y:S02]  /*0820*/  IMAD.U32 R27, RZ, RZ, UR11 ;  /* 0x0000000bff1b7e24 */ /* 0x000fe4000f8e00ff */
[----:B------:R-:W-:-:S05]  /*0830*/  IMAD.U32 R26, RZ, RZ, UR10 ;  /* 0x0000000aff1a7e24 */ /* 0x000fca000f8e00ff */
[----:B------:R-:W2:Y:S01]  /*0840*/  LDG.E R27, desc[UR16][R26.64] ;  /* 0x000000101a1b7981 */ /* 0x000ea2000c1e1900 */
[----:B------:R-:W1:Y:S01]  /*0850*/  LDC.64 R16, c[0x0][0x390] ;  /* 0x0000e400ff107b82 */ /* 0x000e620000000a00 */
[----:B0-----:R-:W-:-:S06]  /*0860*/  IMAD.WIDE.U32 R22, R20, 0x4, R22 ;  /* 0x0000000414167825 */ /* 0x001fcc00078e0016 */
[----:B------:R-:W2:Y:S01]  /*0870*/  LDG.E R22, desc[UR16][R22.64] ;  /* 0x0000001016167981 */ /* 0x000ea2000c1e1900 */
[----:B------:R-:W-:-:S04]  /*0880*/  ISETP.NE.AND P0, PT, R21, 0x1, PT ;  /* 0x000000011500780c */ /* 0x000fc80003f05270 */
[----:B------:R-:W-:Y:S01]  /*0890*/  SEL R25, R8, R11, !P0 ;  /* 0x0000000b08197207 */ /* 0x000fe20004000000 */
[----:B-1----:R-:W-:Y:S01]  /*08a0*/  IMAD.WIDE R14, R11, 0x4, R16 ;  /* 0x000000040b0e7825 */ /* 0x002fe200078e0210 */
[----:B--2---:R-:W-:-:S04]  /*08b0*/  ISETP.NE.AND P2, PT, R22, R27, PT ;  /* 0x0000001b1600720c */ /* 0x004fc80003f45270 */
[----:B------:R0:W2:Y:S09]  /*08c0*/  LDG.E R27, desc[UR16][R14.64+0x4] ;  /* 0x000004100e1b7981 */ /* 0x0000b2000c1e1900 */
[----:B------:R-:W-:Y:S01]  /*08d0*/  @!P2 MOV R12, UR26 ;  /* 0x0000001a000cac02 */ /* 0x000fe20008000f00 */
[----:B------:R-:W-:Y:S01]  /*08e0*/  @!P2 IMAD.U32 R13, RZ, RZ, UR27 ;  /* 0x0000001bff0dae24 */ /* 0x000fe2000f8e00ff */
[----:B------:R-:W1:Y:S03]  /*08f0*/  @P2 LDC R0, c[0x0][0x420] ;  /* 0x00010800ff002b82 */ /* 0x000e660000000800 */
[----:B------:R-:W-:Y:S01]  /*0900*/  @!P2 IMAD.WIDE R18, R25, 0x4, R12 ;  /* 0x000000041912a825 */ /* 0x000fe200078e020c */
[----:B------:R-:W-:-:S03]  /*0910*/  @P2 MOV R13, UR27 ;  /* 0x0000001b000d2c02 */ /* 0x000fc60008000f00 */
[----:B------:R-:W-:Y:S01]  /*0920*/  @P2 IMAD.U32 R12, RZ, RZ, UR26 ;  /* 0x0000001aff0c2e24 */ /* 0x000fe2000f8e00ff */
[----:B------:R3:W4:Y:S01]  /*0930*/  @!P2 LDG.E R24, desc[UR16][R18.64] ;  /* 0x000000101218a981 */ /* 0x000722000c1e1900 */
[----:B------:R-:W-:Y:S01]  /*0940*/  @!P2 IMAD.MOV.U32 R22, RZ, RZ, -0x2 ;  /* 0xfffffffeff16a424 */ /* 0x000fe200078e00ff */
[----:B------:R-:W4:Y:S01]  /*0950*/  @!P2 LDC R26, c[0x0][0x41c] ;  /* 0x00010700ff1aab82 */ /* 0x000f220000000800 */
[----:B------:R-:W-:-:S06]  /*0960*/  IMAD.WIDE R28, R11, 0x4, R12 ;  /* 0x000000040b1c7825 */ /* 0x000fcc00078e020c */
[----:B------:R-:W5:Y:S01]  /*0970*/  LDG.E R28, desc[UR16][R28.64+0x4] ;  /* 0x000004101c1c7981 */ /* 0x000f62000c1e1900 */
[----:B0-----:R-:W-:Y:S01]  /*0980*/  @P2 IMAD.WIDE R14, R25, 0x4, R12 ;  /* 0x00000004190e2825 */ /* 0x001fe200078e020c */
[----:B---3--:R-:W0:Y:S04]  /*0990*/  LDC.64 R18, c[0x0][0x3a8] ;  /* 0x0000ea00ff127b82 */ /* 0x008e280000000a00 */
[----:B------:R-:W1:Y:S01]  /*09a0*/  @P2 LDG.E R23, desc[UR16][R14.64] ;  /* 0x000000100e172981 */ /* 0x000e62000c1e1900 */
[----:B--2---:R-:W-:Y:S01]  /*09b0*/  VIADD R27, R27, -UR24 ;  /* 0x800000181b1b7c36 */ /* 0x004fe20008000000 */
[----:B-----5:R-:W-:Y:S01]  /*09c0*/  IADD3 R6, PT, PT, R28, -UR23, RZ ;  /* 0x800000171c067c10 */ /* 0x020fe2000fffe0ff */
[----:B----4-:R-:W-:Y:S01]  /*09d0*/  @!P2 IMAD.IADD R24, R24, 0x1, R26 ;  /* 0x000000011818a824 */ /* 0x010fe200078e021a */
[----:B------:R-:W2:Y:S02]  /*09e0*/  LDC.64 R28, c[0x0][0x3b8] ;  /* 0x0000ee00ff1c7b82 */ /* 0x000ea40000000a00 */
[----:B------:R-:W-:-:S02]  /*09f0*/  ISETP.GT.AND P3, PT, R6, R27, PT ;  /* 0x0000001b0600720c */ /* 0x000fc40003f64270 */
[----:B-1----:R-:W-:Y:S01]  /*0a00*/  @P2 IADD3 R22, PT, PT, R23, R0, RZ ;  /* 0x0000000017162210 */ /* 0x002fe20007ffe0ff */
[----:B------:R-:W-:Y:S01]  /*0a10*/  VIADD R23, R10, 0x1 ;  /* 0x000000010a177836 */ /* 0x000fe20000000000 */
[----:B------:R-:W-:-:S03]  /*0a20*/  IADD3 R0, PT, PT, R11, 0x1, RZ ;  /* 0x000000010b007810 */ /* 0x000fc60007ffe0ff */
[----:B------:R-:W-:-:S04]  /*0a30*/  IMAD.WIDE R16, R23, 0x4, R16 ;  /* 0x0000000417107825 */ /* 0x000fc800078e0210 */
[--C-:B0-----:R-:W-:Y:S02]  /*0a40*/  IMAD.WIDE R14, R23, 0x4, R18.reuse ;  /* 0x00000004170e7825 */ /* 0x101fe400078e0212 */
[----:B------:R0:W-:Y:S02]  /*0a50*/  @P3 STG.E desc[UR16][R16.64], R6 ;  /* 0x0000000610003986 */ /* 0x0001e4000c101910 */
[----:B------:R-:W-:Y:S02]  /*0a60*/  @!P3 IMAD.WIDE.U32 R18, R0, 0x4, R18 ;  /* 0x000000040012b825 */ /* 0x000fe400078e0012 */
[----:B------:R-:W-:Y:S04]  /*0a70*/  @P3 STG.E desc[UR16][R14.64], R0 ;  /* 0x000000000e003986 */ /* 0x000fe8000c101910 */
[----:B------:R-:W-:Y:S04]  /*0a80*/  @!P3 STG.E desc[UR16][R16.64], R27 ;  /* 0x0000001b1000b986 */ /* 0x000fe8000c101910 */
[----:B------:R-:W3:Y:S01]  /*0a90*/  @!P3 LDG.E R0, desc[UR16][R18.64] ;  /* 0x000000101200b981 */ /* 0x000ee2000c1e1900 */
[----:B------:R-:W-:-:S04]  /*0aa0*/  @P2 MOV R24, 0xfffffffe ;  /* 0xfffffffe00182802 */ /* 0x000fc80000000f00 */
[C---:B------:R-:W-:Y:S02]  /*0ab0*/  ISETP.GE.AND P4, PT, R24.reuse, RZ, PT ;  /* 0x000000ff1800720c */ /* 0x040fe40003f86270 */
[----:B------:R-:W-:Y:S01]  /*0ac0*/  VIMNMX R24, PT, PT, R24, -0x1, !PT ;  /* 0xffffffff18187848 */ /* 0x000fe20007fe0100 */
[----:B------:R-:W-:-:S03]  /*0ad0*/  @!P3 IMAD.MOV.U32 R6, RZ, RZ, R27 ;  /* 0x000000ffff06b224 */ /* 0x000fc600078e001b */
[----:B------:R-:W-:-:S04]  /*0ae0*/  SEL R24, R24, RZ, P4 ;  /* 0x000000ff18187207 */ /* 0x000fc80002000000 */
[----:B------:R-:W-:Y:S02]  /*0af0*/  ISETP.GT.AND P0, PT, R6, R24, PT ;  /* 0x000000180600720c */ /* 0x000fe40003f04270 */
[----:B0-----:R-:W-:Y:S02]  /*0b00*/  VIMNMX R6, PT, PT, R24, R6, !PT ;  /* 0x0000000618067248 */ /* 0x001fe40007fe0100 */
[----:B------:R-:W-:Y:S01]  /*0b10*/  @!P2 MOV R4, R25 ;  /* 0x000000190004a202 */ /* 0x000fe20000000f00 */
[----:B------:R-:W-:Y:S01]  /*0b20*/  @P2 IMAD.MOV.U32 R5, RZ, RZ, R25 ;  /* 0x000000ffff052224 */ /* 0x000fe200078e0019 */
[----:B------:R-:W-:Y:S01]  /*0b30*/  ISETP.GT.AND P2, PT, R22, R6, PT ;  /* 0x000000061600720c */ /* 0x000fe20003f44270 */
[----:B------:R-:W-:Y:S01]  /*0b40*/  IMAD.WIDE R12, R23, 0x4, R12 ;  /* 0x00000004170c7825 */ /* 0x000fe200078e020c */
[----:B------:R-:W-:Y:S02]  /*0b50*/  VIMNMX R6, PT, PT, R6, R22, !PT ;  /* 0x0000001606067248 */ /* 0x000fe40007fe0100 */
[----:B------:R-:W-:Y:S01]  /*0b60*/  IADD3 R21, PT, PT, R21, UR18, RZ ;  /* 0x0000001215157c10 */ /* 0x000fe2000fffe0ff */
[----:B--2---:R-:W-:Y:S01]  /*0b70*/  IMAD.WIDE R28, R23, 0x4, R28 ;  /* 0x00000004171c7825 */ /* 0x004fe200078e021c */
[----:B------:R-:W-:Y:S01]  /*0b80*/  IADD3 R10, PT, PT, R10, UR18, RZ ;  /* 0x000000120a0a7c10 */ /* 0x000fe2000fffe0ff */
[----:B------:R-:W-:Y:S01]  /*0b90*/  STS [R9], R6 ;  /* 0x0000000609007388 */ /* 0x000fe20000000800 */
[----:B------:R-:W-:Y:S01]  /*0ba0*/  IADD3 R11, PT, PT, R11, UR18, RZ ;  /* 0x000000120b0b7c10 */ /* 0x000fe2000fffe0ff */
[----:B------:R-:W-:-:S02]  /*0bb0*/  VIADD R20, R20, UR18 ;  /* 0x0000001214147c36 */ /* 0x000fc40008000000 */
[----:B---3--:R0:W-:Y:S04]  /*0bc0*/  @!P3 STG.E desc[UR16][R14.64], R0 ;  /* 0x000000000e00b986 */ /* 0x0081e8000c101910 */
[----:B------:R1:W-:Y:S01]  /*0bd0*/  STG.E desc[UR16][R12.64], R6 ;  /* 0x000000060c007986 */ /* 0x0003e2000c101910 */
[----:B0-----:R-:W-:-:S04]  /*0be0*/  @!P0 SEL R0, R23, R4, !P4 ;  /* 0x0000000417008207 */ /* 0x001fc80006000000 */
[----:B------:R-:W-:Y:S01]  /*0bf0*/  SEL R17, R5, R0, P2 ;  /* 0x0000000005117207 */ /* 0x000fe20001000000 */
[----:B------:R-:W-:-:S04]  /*0c00*/  VIADD R0, R21, 0xffffffff ;  /* 0xffffffff15007836 */ /* 0x000fc80000000000 */
[----:B------:R1:W-:Y:S01]  /*0c10*/  STG.E desc[UR16][R28.64], R17 ;  /* 0x000000111c007986 */ /* 0x0003e2000c101910 */
[----:B------:R-:W-:Y:S02]  /*0c20*/  ISETP.GE.AND P0, PT, R0, R7, PT ;  /* 0x000000070000720c */ /* 0x000fe40003f06270 */
[----:B------:R-:W-:-:S05]  /*0c30*/  MOV R14, UR18 ;  /* 0x00000012000e7c02 */ /* 0x000fca0008000f00 */
[----:B------:R-:W-:-:S06]  /*0c40*/  IMAD R9, R14, 0x4, R9 ;  /* 0x000000040e097824 */ /* 0x000fcc00078e0209 */
[----:B-1----:R-:W-:Y:S05]  /*0c50*/  @!P0 BRA `(.L_x_23) ;  /* 0xfffffff800ec8947 */ /* 0x002fea000383ffff */
.L_x_22:
[----:B------:R-:W-:Y:S05]  /*0c60*/  BSYNC.RECONVERGENT B0 ;  /* 0x0000000000007941 */ /* 0x000fea0003800200 */
.L_x_21:
[----:B------:R-:W-:Y:S01]  /*0c70*/  BAR.SYNC.DEFER_BLOCKING 0x0 ;  /* 0x0000000000007b1d */ /* 0x000fe20000010000 */
[----:B------:R-:W-:Y:S02]  /*0c80*/  UIADD3 UR9, UPT, UPT, UR21, 0x1000, URZ ;  /* 0x0000100015097890 */ /* 0x000fe4000fffe0ff */
[----:B------:R-:W-:Y:S02]  /*0c90*/  ULEA UR14, UR8, UR14, 0x2 ;  /* 0x0000000e080e7291 */ /* 0x000fe4000f8e10ff */
[----:B------:R-:W-:-:S03]  /*0ca0*/  ULEA UR9, UR20, UR9, 0x18 ;  /* 0x0000000914097291 */ /* 0x000fc6000f8ec0ff */
[----:B------:R-:W0:Y:S01]  /*0cb0*/  LDC R6, c[0x0][0x42c] ;  /* 0x00010b00ff067b82 */ /* 0x000e220000000800 */
[----:B------:R-:W-:Y:S01]  /*0cc0*/  BSSY.RECONVERGENT B0, `(.L_x_24) ;  /* 0x0000031000007945 */ /* 0x000fe20003800200 */
[----:B------:R-:W1:Y:S01]  /*0cd0*/  S2R R0, SR_TID.X ;  /* 0x0000000000007919 */ /* 0x000e620000002100 */
[----:B------:R-:W-:Y:S01]  /*0ce0*/  ULEA UR12, UR8, UR9, 0x2 ;  /* 0x00000009080c7291 */ /* 0x000fe2000f8e10ff */
[----:B------:R-:W1:Y:S08]  /*0cf0*/  LDS R7, [UR14] ;  /* 0x0000000eff077984 */ /* 0x000e700008000800 */
[----:B------:R-:W2:Y:S01]  /*0d00*/  LDS R14, [UR12] ;  /* 0x0000000cff0e7984 */ /* 0x000ea20008000800 */
[----:B0-----:R-:W-:Y:S01]  /*0d10*/  ISETP.GE.AND P0, PT, R6, 0x1, PT ;  /* 0x000000010600780c */ /* 0x001fe20003f06270 */
[----:B-1----:R-:W-:-:S05]  /*0d20*/  IMAD.IADD R18, R7, 0x1, R0 ;  /* 0x0000000107127824 */ /* 0x002fca00078e0200 */
[----:B--2---:R-:W-:-:S13]  /*0d30*/  ISETP.GE.OR P0, PT, R18, R14, !P0 ;  /* 0x0000000e1200720c */ /* 0x004fda0004706670 */
[----:B------:R-:W-:Y:S05]  /*0d40*/  @P0 BRA `(.L_x_25) ;  /* 0x0000000000a00947 */ /* 0x000fea0003800000 */
[----:B------:R-:W0:Y:S01]  /*0d50*/  LDC R6, c[0x0][0x410] ;  /* 0x00010400ff067b82 */ /* 0x000e220000000800 */
[----:B------:R-:W-:Y:S02]  /*0d60*/  UIMAD UR9, UR18, UR18, UR18 ;  /* 0x00000012120972a4 */ /* 0x000fe4000f8e0212 */
[----:B------:R-:W-:Y:S02]  /*0d70*/  UIMAD UR10, UR19, UR4, UR19 ;  /* 0x00000004130a72a4 */ /* 0x000fe4000f8e0213 */
[----:B------:R-:W-:-:S04]  /*0d80*/  UIADD3 UR9, UPT, UPT, UR9, UR18, URZ ;  /* 0x0000001209097290 */ /* 0x000fc8000fffe0ff */
[----:B------:R-:W-:Y:S02]  /*0d90*/  MOV R8, UR10 ;  /* 0x0000000a00087c02 */ /* 0x000fe40008000f00 */
[----:B0-----:R-:W-:-:S04]  /*0da0*/  IMAD R15, R6, UR9, R6 ;  /* 0x00000009060f7c24 */ /* 0x001fc8000f8e0206 */
[----:B------:R-:W-:-:S04]  /*0db0*/  IMAD R15, R15, UR8, R8 ;  /* 0x000000080f0f7c24 */ /* 0x000fc8000f8e0208 */
[----:B------:R-:W-:-:S07]  /*0dc0*/  VIADD R17, R15, 0x1 ;  /* 0x000000010f117836 */ /* 0x000fce0000000000 */
.L_x_28:
[----:B0-----:R-:W0:Y:S01]  /*0dd0*/  LDC.64 R8, c[0x0][0x3a0] ;  /* 0x0000e800ff087b82 */ /* 0x001e220000000a00 */
[----:B------:R-:W1:Y:S01]  /*0de0*/  LDCU UR9, c[0x0][0x42c] ;  /* 0x00008580ff0977ac */ /* 0x000e620008000800 */
[-C--:B------:R-:W-:Y:S01]  /*0df0*/  IADD3 R13, PT, PT, R17, R18.reuse, RZ ;  /* 0x00000012110d7210 */ /* 0x080fe20007ffe0ff */
[----:B------:R-:W-:Y:S01]  /*0e00*/  BSSY.RECONVERGENT B1, `(.L_x_26) ;  /* 0x0000019000017945 */ /* 0x000fe20003800200 */
[----:B------:R-:W-:Y:S01]  /*0e10*/  IMAD.MOV.U32 R19, RZ, RZ, -0x64 ;  /* 0xffffff9cff137424 */ /* 0x000fe200078e00ff */
[-C--:B------:R-:W-:Y:S02]  /*0e20*/  MOV R20, R18.reuse ;  /* 0x0000001200147202 */ /* 0x080fe40000000f00 */
[----:B------:R-:W-:Y:S01]  /*0e30*/  LOP3.LUT R25, RZ, R18, RZ, 0x33, !PT ;  /* 0x00000012ff197212 */ /* 0x000fe200078e33ff */
[----:B------:R-:W2:Y:S08]  /*0e40*/  LDC.64 R10, c[0x0][0x3b0] ;  /* 0x0000ec00ff0a7b82 */ /* 0x000eb00000000a00 */
[----:B------:R-:W3:Y:S01]  /*0e50*/  LDC R16, c[0x0][0x428] ;  /* 0x00010a00ff107b82 */ /* 0x000ee20000000800 */
[----:B-1----:R-:W-:-:S07]  /*0e60*/  VIADD R23, R18, -UR9 ;  /* 0x8000000912177c36 */ /* 0x002fce0008000000 */
[----:B------:R-:W1:Y:S01]  /*0e70*/  LDC.64 R6, c[0x0][0x398] ;  /* 0x0000e600ff067b82 */ /* 0x000e620000000a00 */
[----:B0-----:R-:W-:-:S04]  /*0e80*/  IMAD.WIDE R8, R13, 0x4, R8 ;  /* 0x000000040d087825 */ /* 0x001fc800078e0208 */
[----:B--2---:R-:W-:-:S07]  /*0e90*/  IMAD.WIDE R10, R13, 0x4, R10 ;  /* 0x000000040d0a7825 */ /* 0x004fce00078e020a */
.L_x_27:
[----:B------:R-:W-:-:S04]  /*0ea0*/  ISETP.GT.AND P0, PT, R20, RZ, PT ;  /* 0x000000ff1400720c */ /* 0x000fc80003f04270 */
[----:B------:R-:W-:-:S04]  /*0eb0*/  SEL R12, RZ, UR19, P0 ;  /* 0x00000013ff0c7c07 */ /* 0x000fc80008000000 */
[----:B0-----:R-:W-:-:S05]  /*0ec0*/  IADD3 R27, PT, PT, R12, R15, R20 ;  /* 0x0000000f0c1b7210 */ /* 0x001fca0007ffe014 */
[----:B-1----:R-:W-:-:S06]  /*0ed0*/  IMAD.WIDE R12, R27, 0x4, R6 ;  /* 0x000000041b0c7825 */ /* 0x002fcc00078e0206 */
[----:B------:R-:W2:Y:S01]  /*0ee0*/  LDG.E R12, desc[UR16][R12.64] ;  /* 0x000000100c0c7981 */ /* 0x000ea2000c1e1900 */
[----:B------:R-:W-:Y:S02]  /*0ef0*/  IADD3 R21, PT, PT, R25, R20, RZ ;  /* 0x0000001419157210 */ /* 0x000fe40007ffe0ff */
[----:B------:R-:W-:-:S03]  /*0f00*/  IADD3 R20, PT, PT, R20, -0x1, RZ ;  /* 0xffffffff14147810 */ /* 0x000fc60007ffe0ff */
[----:B---3--:R-:W-:Y:S01]  /*0f10*/  IMAD R21, R21, R16, UR7 ;  /* 0x0000000715157e24 */ /* 0x008fe2000f8e0210 */
[----:B------:R-:W-:-:S03]  /*0f20*/  ISETP.GT.AND P2, PT, R20, R23, PT ;  /* 0x000000171400720c */ /* 0x000fc60003f44270 */
[----:B--2---:R-:W-:-:S05]  /*0f30*/  IMAD.IADD R21, R21, 0x1, R12 ;  /* 0x0000000115157824 */ /* 0x004fca00078e020c */
[----:B------:R-:W-:-:S13]  /*0f40*/  ISETP.GE.AND P0, PT, R21, R19, PT ;  /* 0x000000131500720c */ /* 0x000fda0003f06270 */
[----:B------:R0:W-:Y:S01]  /*0f50*/  @P0 STG.E desc[UR16][R8.64], R21 ;  /* 0x0000001508000986 */ /* 0x0001e2000c101910 */
[----:B------:R-:W-:-:S03]  /*0f60*/  @P0 IMAD.MOV.U32 R19, RZ, RZ, R21 ;  /* 0x000000ffff130224 */ /* 0x000fc600078e0015 */
[----:B------:R0:W-:Y:S01]  /*0f70*/  @P0 STG.E desc[UR16][R10.64], R27 ;  /* 0x0000001b0a000986 */ /* 0x0001e2000c101910 */
[----:B------:R-:W-:Y:S05]  /*0f80*/  @P2 BRA `(.L_x_27) ;  /* 0xfffffffc00c42947 */ /* 0x000fea000383ffff */
[----:B------:R-:W-:Y:S05]  /*0f90*/  BSYNC.RECONVERGENT B1 ;  /* 0x0000000000017941 */ /* 0x000fea0003800200 */
.L_x_26:
[----:B------:R-:W-:-:S04]  /*0fa0*/  IADD3 R18, PT, PT, R18, UR18, RZ ;  /* 0x0000001212127c10 */ /* 0x000fc8000fffe0ff */
[----:B------:R-:W-:-:S13]  /*0fb0*/  ISETP.GE.AND P0, PT, R18, R14, PT ;  /* 0x0000000e1200720c */ /* 0x000fda0003f06270 */
[----:B------:R-:W-:Y:S05]  /*0fc0*/  @!P0 BRA `(.L_x_28) ;  /* 0xfffffffc00808947 */ /* 0x000fea000383ffff */
.L_x_25:
[----:B------:R-:W-:Y:S05]  /*0fd0*/  BSYNC.RECONVERGENT B0 ;  /* 0x0000000000007941 */ /* 0x000fea0003800200 */
.L_x_24:
[----:B------:R-:W-:Y:S01]  /*0fe0*/  BAR.SYNC.DEFER_BLOCKING 0x0 ;  /* 0x0000000000007b1d */ /* 0x000fe20000010000 */
[----:B------:R-:W-:-:S04]  /*0ff0*/  UIMAD UR9, UR18, UR18, UR18 ;  /* 0x00000012120972a4 */ /* 0x000fc8000f8e0212 */
[----:B------:R-:W-:Y:S01]  /*1000*/  UIADD3 UR9, UPT, UPT, UR9, UR18, URZ ;  /* 0x0000001209097290 */ /* 0x000fe2000fffe0ff */
[----:B------:R-:W-:Y:S01]  /*1010*/  BSSY.RECONVERGENT B0, `(.L_x_29) ;  /* 0x0000027000007945 */ /* 0x000fe20003800200 */
[----:B------:R-:W1:Y:S01]  /*1020*/  LDCU UR10, c[0x0][0x410] ;  /* 0x00008200ff0a77ac */ /* 0x000e620008000800 */
[----:B------:R-:W2:Y:S01]  /*1030*/  LDS R7, [UR14] ;  /* 0x0000000eff077984 */ /* 0x000ea20008000800 */
[----:B-1----:R-:W-:-:S03]  /*1040*/  UIMAD UR9, UR9, UR10, UR10 ;  /* 0x0000000a090972a4 */ /* 0x002fc6000f8e020a */
[----:B------:R-:W1:Y:S01]  /*1050*/  LDS R18, [UR12] ;  /* 0x0000000cff127984 */ /* 0x000e620008000800 */
[----:B------:R-:W-:Y:S01]  /*1060*/  UIMAD UR9, UR9, UR8, 0x1 ;  /* 0x00000001090974a4 */ /* 0x000fe2000f8e0208 */
[----:B--2---:R-:W-:-:S05]  /*1070*/  IMAD.IADD R22, R7, 0x1, R0 ;  /* 0x0000000107167824 */ /* 0x004fca00078e0200 */
[----:B-1----:R-:W-:-:S13]  /*1080*/  ISETP.GE.AND P0, PT, R22, R18, PT ;  /* 0x000000121600720c */ /* 0x002fda0003f06270 */
[----:B------:R-:W-:Y:S05]  /*1090*/  @P0 BRA `(.L_x_30) ;  /* 0x0000000000780947 */ /* 0x000fea0003800000 */
[----:B------:R-:W1:Y:S01]  /*10a0*/  LDC.64 R12, c[0x0][0x398] ;  /* 0x0000e600ff0c7b82 */ /* 0x000e620000000a00 */
[----:B------:R-:W-:Y:S01]  /*10b0*/  UIMAD UR10, UR19, UR4, UR19 ;  /* 0x00000004130a72a4 */ /* 0x000fe2000f8e0213 */
[----:B------:R-:W-:-:S05]  /*10c0*/  MOV R19, UR9 ;  /* 0x0000000900137c02 */ /* 0x000fca0008000f00 */
[----:B------:R-:W-:Y:S01]  /*10d0*/  VIADD R19, R19, UR10 ;  /* 0x0000000a13137c36 */ /* 0x000fe20008000000 */
[----:B0-----:R-:W0:Y:S08]  /*10e0*/  LDC.64 R10, c[0x0][0x3a0] ;  /* 0x0000e800ff0a7b82 */ /* 0x001e300000000a00 */
[----:B------:R-:W2:Y:S08]  /*10f0*/  LDC.64 R8, c[0x0][0x3b0] ;  /* 0x0000ec00ff087b82 */ /* 0x000eb00000000a00 */
[----:B------:R-:W3:Y:S02]  /*1100*/  LDC.64 R6, c[0x0][0x3b8] ;  /* 0x0000ee00ff067b82 */ /* 0x000ee40000000a00 */
.L_x_33:
[----:B0-----:R-:W-:-:S05]  /*1110*/  IADD3 R23, PT, PT, R19, R22, RZ ;  /* 0x0000001613177210 */ /* 0x001fca0007ffe0ff */
[----:B0-----:R-:W-:-:S04]  /*1120*/  IMAD.WIDE R16, R23, 0x4, R10 ;  /* 0x0000000417107825 */ /* 0x001fc800078e020a */
[----:B-1----:R-:W-:Y:S01]  /*1130*/  IMAD.WIDE R14, R23, 0x4, R12 ;  /* 0x00000004170e7825 */ /* 0x002fe200078e020c */
[----:B------:R-:W4:Y:S04]  /*1140*/  LDG.E R25, desc[UR16][R16.64] ;  /* 0x0000001010197981 */ /* 0x000f28000c1e1900 */
[----:B------:R-:W4:Y:S01]  /*1150*/  LDG.E R20, desc[UR16][R14.64] ;  /* 0x000000100e147981 */ /* 0x000f22000c1e1900 */
[----:B------:R-:W-:Y:S01]  /*1160*/  BSSY.RECONVERGENT B1, `(.L_x_31) ;  /* 0x000000e000017945 */ /* 0x000fe20003800200 */
[----:B----4-:R-:W-:-:S13]  /*1170*/  ISETP.GT.AND P0, PT, R25, R20, PT ;  /* 0x000000141900720c */ /* 0x010fda0003f04270 */
[----:B------:R-:W-:Y:S05]  /*1180*/  @!P0 BRA `(.L_x_32) ;  /* 0x00000000002c8947 */ /* 0x000fea0003800000 */
[C---:B--2---:R-:W-:Y:S01]  /*1190*/  IMAD.WIDE R20, R23.reuse, 0x4, R8 ;  /* 0x0000000417147825 */ /* 0x044fe200078e0208 */
[----:B------:R0:W-:Y:S05]  /*11a0*/  STG.E desc[UR16][R14.64], R25 ;  /* 0x000000190e007986 */ /* 0x0001ea000c101910 */
[----:B------:R-:W2:Y:S01]  /*11b0*/  LDG.E R21, desc[UR16][R20.64] ;  /* 0x0000001014157981 */ /* 0x000ea2000c1e1900 */
[----:B---3--:R-:W-:Y:S01]  /*11c0*/  IMAD.WIDE R16, R23, 0x4, R6 ;  /* 0x0000000417107825 */ /* 0x008fe200078e0206 */
[----:B------:R-:W1:Y:S01]  /*11d0*/  S2UR UR11, SR_CgaCtaId ;  /* 0x00000000000b79c3 */ /* 0x000e620000008800 */
[----:B------:R-:W-:-:S03]  /*11e0*/  UMOV UR10, 0x400 ;  /* 0x00000400000a7882 */ /* 0x000fc60000000000 */
[----:B--2---:R0:W-:Y:S04]  /*11f0*/  STG.E desc[UR16][R16.64], R21 ;  /* 0x0000001510007986 */ /* 0x0041e8000c101910 */
[----:B------:R-:W2:Y:S01]  /*1200*/  LDG.E R23, desc[UR16][R14.64] ;  /* 0x000000100e177981 */ /* 0x000ea2000c1e1900 */
[----:B-1----:R-:W-:-:S06]  /*1210*/  ULEA UR10, UR11, UR10, 0x18 ;  /* 0x0000000a0b0a7291 */ /* 0x002fcc000f8ec0ff */
[----:B------:R-:W-:-:S05]  /*1220*/  LEA R24, R22, UR10, 0x2 ;  /* 0x0000000a16187c11 */ /* 0x000fca000f8e10ff */
[----:B--2---:R0:W-:Y:S02]  /*1230*/  STS [R24], R23 ;  /* 0x0000001718007388 */ /* 0x0041e40000000800 */
.L_x_32:
[----:B------:R-:W-:Y:S05]  /*1240*/  BSYNC.RECONVERGENT B1 ;  /* 0x0000000000017941 */ /* 0x000fea0003800200 */
.L_x_31:
[----:B------:R-:W-:-:S05]  /*1250*/  VIADD R22, R22, UR18 ;  /* 0x0000001216167c36 */ /* 0x000fca0008000000 */
[----:B------:R-:W-:-:S13]  /*1260*/  ISETP.GE.AND P0, PT, R22, R18, PT ;  /* 0x000000121600720c */ /* 0x000fda0003f06270 */
[----:B------:R-:W-:Y:S05]  /*1270*/  @!P0 BRA `(.L_x_33) ;  /* 0xfffffffc00a48947 */ /* 0x000fea000383ffff */
.L_x_30:
[----:B------:R-:W-:Y:S05]  /*1280*/  BSYNC.RECONVERGENT B0 ;  /* 0x0000000000007941 */ /* 0x000fea0003800200 */
.L_x_29:
[----:B------:R-:W-:Y:S06]  /*1290*/  BAR.SYNC.DEFER_BLOCKING 0x0 ;  /* 0x0000000000007b1d */ /* 0x000fec0000010000 */
[----:B------:R-:W-:Y:S01]  /*12a0*/  BSSY.RECONVERGENT B1, `(.L_x_34) ;  /* 0x0000191000017945 */ /* 0x000fe20003800200 */
[----:B---3--:R-:W1:Y:S04]  /*12b0*/  LDS R7, [UR14] ;  /* 0x0000000eff077984 */ /* 0x008e680008000800 */
[----:B------:R-:W3:Y:S01]  /*12c0*/  LDS R6, [UR12] ;  /* 0x0000000cff067984 */ /* 0x000ee20008000800 */
[----:B-1----:R-:W-:-:S04]  /*12d0*/  IADD3 R7, PT, PT, R7, R0, RZ ;  /* 0x0000000007077210 */ /* 0x002fc80007ffe0ff */
[----:B---3--:R-:W-:-:S13]  /*12e0*/  ISETP.GE.AND P0, PT, R7, R6, PT ;  /* 0x000000060700720c */ /* 0x008fda0003f06270 */
[----:B------:R-:W-:Y:S05]  /*12f0*/  @P0 BRA `(.L_x_35) ;  /* 0x00000018002c0947 */ /* 0x000fea0003800000 */
.L_x_57:
[----:B0--3--:R-:W0:Y:S01]  /*1300*/  I2F.U32.RP R10, UR18 ;  /* 0x00000012000a7d06 */ /* 0x009e220008209000 */
[----:B------:R-:W-:-:S07]  /*1310*/  ISETP.NE.U32.AND P2, PT, RZ, UR18, PT ;  /* 0x00000012ff007c0c */ /* 0x000fce000bf45070 */
[----:B0-2---:R-:W2:Y:S02]  /*1320*/  MUFU.RCP R10, R10 ;  /* 0x0000000a000a7308 */ /* 0x005ea40000001000 */
[----:B--2---:R-:W-:-:S06]  /*1330*/  VIADD R8, R10, 0xffffffe ;  /* 0x0ffffffe0a087836 */ /* 0x004fcc0000000000 */
[----:B-1----:R0:W1:Y:S02]  /*1340*/  F2I.FTZ.U32.TRUNC.NTZ R9, R8 ;  /* 0x0000000800097305 */ /* 0x002064000021f000 */
[----:B0-----:R-:W-:Y:S01]  /*1350*/  IMAD.MOV.U32 R8, RZ, RZ, RZ ;  /* 0x000000ffff087224 */ /* 0x001fe200078e00ff */
[----:B-1----:R-:W-:-:S05]  /*1360*/  IADD3 R11, PT, PT, RZ, -R9, RZ ;  /* 0x80000009ff0b7210 */ /* 0x002fca0007ffe0ff */
[----:B------:R-:W-:-:S04]  /*1370*/  IMAD R11, R11, UR18, RZ ;  /* 0x000000120b0b7c24 */ /* 0x000fc8000f8e02ff */
[----:B-----5:R-:W-:Y:S01]  /*1380*/  IMAD.HI.U32 R0, R9, R11, R8 ;  /* 0x0000000b09007227 */ /* 0x020fe200078e0008 */
[----:B------:R-:W-:Y:S01]  /*1390*/  LOP3.LUT R8, RZ, UR18, RZ, 0x33, !PT ;  /* 0x00000012ff087c12 */ /* 0x000fe2000f8e33ff */
[----:B------:R-:W0:Y:S04]  /*13a0*/  LDC.64 R10, c[0x0][0x3e8] ;  /* 0x0000fa00ff0a7b82 */ /* 0x000e280000000a00 */
[----:B------:R-:W-:-:S05]  /*13b0*/  IMAD.HI.U32 R0, R0, R7, RZ ;  /* 0x0000000700007227 */ /* 0x000fca00078e00ff */
[----:B------:R-:W-:-:S05]  /*13c0*/  IADD3 R0, PT, PT, -R0, RZ, RZ ;  /* 0x000000ff00007210 */ /* 0x000fca0007ffe1ff */
[----:B------:R-:W-:Y:S02]  /*13d0*/  IMAD R21, R0, UR18, R7 ;  /* 0x0000001200157c24 */ /* 0x000fe4000f8e0207 */
[----:B------:R-:W-:-:S03]  /*13e0*/  IMAD.U32 R0, RZ, RZ, UR18 ;  /* 0x00000012ff007e24 */ /* 0x000fc6000f8e00ff */
[----:B------:R-:W-:-:S13]  /*13f0*/  ISETP.GE.U32.AND P0, PT, R21, UR18, PT ;  /* 0x0000001215007c0c */ /* 0x000fda000bf06070 */
[----:B------:R-:W-:-:S05]  /*1400*/  @P0 VIADD R21, R21, -UR18 ;  /* 0x8000001215150c36 */ /* 0x000fca0008000000 */
[----:B------:R-:W-:-:S13]  /*1410*/  ISETP.GE.U32.AND P0, PT, R21, UR18, PT ;  /* 0x0000001215007c0c */ /* 0x000fda000bf06070 */
[----:B------:R-:W-:-:S04]  /*1420*/  @P0 IADD3 R21, PT, PT, R21, -UR18, RZ ;  /* 0x8000001215150c10 */ /* 0x000fc8000fffe0ff */
[----:B------:R-:W-:-:S05]  /*1430*/  SEL R21, R8, R21, !P2 ;  /* 0x0000001508157207 */ /* 0x000fca0005000000 */
[----:B------:R-:W-:-:S04]  /*1440*/  IMAD R9, R0, UR8, R21 ;  /* 0x0000000800097c24 */ /* 0x000fc8000f8e0215 */
[----:B0-----:R-:W-:-:S05]  /*1450*/  IMAD.WIDE.U32 R10, R9, 0x4, R10 ;  /* 0x00000004090a7825 */ /* 0x001fca00078e000a */
[----:B------:R-:W2:Y:S01]  /*1460*/  LDG.E R0, desc[UR16][R10.64] ;  /* 0x000000100a007981 */ /* 0x000ea2000c1e1900 */
[----:B------:R-:W0:Y:S01]  /*1470*/  S2UR UR10, SR_CgaCtaId ;  /* 0x00000000000a79c3 */ /* 0x000e220000008800 */
[----:B------:R-:W-:Y:S01]  /*1480*/  UMOV UR9, 0x400 ;  /* 0x0000040000097882 */ /* 0x000fe20000000000 */
[----:B------:R-:W-:Y:S01]  /*1490*/  BSSY.RECONVERGENT B0, `(.L_x_36) ;  /* 0x000016e000007945 */ /* 0x000fe20003800200 */
[----:B0-----:R-:W-:-:S06]  /*14a0*/  ULEA UR9, UR10, UR9, 0x18 ;  /* 0x000000090a097291 */ /* 0x001fcc000f8ec0ff */
[----:B------:R-:W-:-:S06]  /*14b0*/  LEA R19, R7, UR9, 0x2 ;  /* 0x0000000907137c11 */ /* 0x000fcc000f8e10ff */
[----:B------:R-:W2:Y:S02]  /*14c0*/  LDS R19, [R19] ;  /* 0x0000000013137984 */ /* 0x000ea40000000800 */
[----:B--2---:R-:W-:-:S13]  /*14d0*/  ISETP.GT.AND P0, PT, R19, R0, PT ;  /* 0x000000001300720c */ /* 0x004fda0003f04270 */
[----:B------:R-:W-:Y:S05]  /*14e0*/  @!P0 BRA `(.L_x_37) ;  /* 0x0000001400a08947 */ /* 0x000fea0003800000 */
[----:B------:R-:W-:Y:S01]  /*14f0*/  UIADD3 UR9, UPT, UPT, UR21, 0x1800, URZ ;  /* 0x0000180015097890 */ /* 0x000fe2000fffe0ff */
[----:B------:R-:W0:Y:S01]  /*1500*/  LDC.64 R14, c[0x0][0x380] ;  /* 0x0000e000ff0e7b82 */ /* 0x000e220000000a00 */
[----:B------:R-:W1:Y:S02]  /*1510*/  LDCU.64 UR10, c[0x0][0x388] ;  /* 0x00007100ff0a77ac */ /* 0x000e640008000a00 */
[----:B------:R-:W-:-:S04]  /*1520*/  ULEA UR9, UR20, UR9, 0x18 ;  /* 0x0000000914097291 */ /* 0x000fc8000f8ec0ff */
[----:B------:R-:W-:-:S09]  /*1530*/  ULEA UR9, UR8, UR9, 0x2 ;  /* 0x0000000908097291 */ /* 0x000fd2000f8e10ff */
[----:B------:R-:W2:Y:S02]  /*1540*/  LDS R0, [UR9] ;  /* 0x00000009ff007984 */ /* 0x000ea40008000800 */
[----:B------:R-:W3:Y:S02]  /*1550*/  LDCU UR9, c[0x0][0x408] ;  /* 0x00008100ff0977ac */ /* 0x000ee40008000800 */
[----:B---3--:R-:W-:-:S04]  /*1560*/  UIMAD UR9, UR8, UR9, UR4 ;  /* 0x00000009080972a4 */ /* 0x008fc8000f8e0204 */
[----:B-1----:R-:W-:-:S06]  /*1570*/  UIMAD.WIDE UR10, UR9, 0x4, UR10 ;  /* 0x00000004090a78a5 */ /* 0x002fcc000f8e020a */
[----:B------:R-:W-:Y:S01]  /*1580*/  MOV R13, UR11 ;  /* 0x0000000b000d7c02 */ /* 0x000fe20008000f00 */
[----:B------:R-:W-:-:S05]  /*1590*/  IMAD.U32 R12, RZ, RZ, UR10 ;  /* 0x0000000aff0c7e24 */ /* 0x000fca000f8e00ff */
[----:B------:R-:W3:Y:S01]  /*15a0*/  LDG.E R13, desc[UR16][R12.64] ;  /* 0x000000100c0d7981 */ /* 0x000ee2000c1e1900 */
[----:B--2---:R-:W-:-:S04]  /*15b0*/  LEA.HI R0, R0, R0, RZ, 0x1 ;  /* 0x0000000000007211 */ /* 0x004fc800078f08ff */
[----:B------:R-:W-:-:S05]  /*15c0*/  SHF.R.S32.HI R0, RZ, 0x1, R0 ;  /* 0x00000001ff007819 */ /* 0x000fca0000011400 */
[----:B------:R-:W-:-:S05]  /*15d0*/  IMAD R20, R0, UR19, RZ ;  /* 0x0000001300147c24 */ /* 0x000fca000f8e02ff */
[----:B------:R-:W-:-:S05]  /*15e0*/  IADD3 R17, PT, PT, R20, R7, RZ ;  /* 0x0000000714117210 */ /* 0x000fca0007ffe0ff */
[----:B0-----:R-:W-:-:S06]  /*15f0*/  IMAD.WIDE.U32 R14, R17, 0x4, R14 ;  /* 0x00000004110e7825 */ /* 0x001fcc00078e000e */
[----:B------:R-:W3:Y:S02]  /*1600*/  LDG.E R14, desc[UR16][R14.64] ;  /* 0x000000100e0e7981 */ /* 0x000ee4000c1e1900 */
[----:B---3--:R-:W-:-:S13]  /*1610*/  ISETP.NE.AND P0, PT, R14, R13, PT ;  /* 0x0000000d0e00720c */ /* 0x008fda0003f05270 */
[----:B------:R-:W-:Y:S05]  /*1620*/  @P0 BRA `(.L_x_37) ;  /* 0x0000001400500947 */ /* 0x000fea0003800000 */
[----:B------:R-:W0:Y:S01]  /*1630*/  LDC.64 R12, c[0x0][0x3f0] ;  /* 0x0000fc00ff0c7b82 */ /* 0x000e220000000a00 */
[----:B------:R-:W1:Y:S01]  /*1640*/  LDCU UR10, c[0x0][0x410] ;  /* 0x00008200ff0a77ac */ /* 0x000e620008000800 */
[----:B------:R-:W2:Y:S06]  /*1650*/  LDCU UR13, c[0x0][0x40c] ;  /* 0x00008180ff0d77ac */ /* 0x000eac0008000800 */
[----:B------:R-:W3:Y:S01]  /*1660*/  LDC.64 R16, c[0x0][0x3c0] ;  /* 0x0000f000ff107b82 */ /* 0x000ee20000000a00 */
[----:B------:R-:W4:Y:S01]  /*1670*/  LDCU UR14, c[0x0][0x40c] ;  /* 0x00008180ff0e77ac */ /* 0x000f220008000800 */
[----:B------:R-:W-:-:S06]  /*1680*/  UIMAD UR9, UR18, UR18, UR18 ;  /* 0x00000012120972a4 */ /* 0x000fcc000f8e0212 */
[----:B------:R-:W5:Y:S01]  /*1690*/  LDC.64 R14, c[0x0][0x398] ;  /* 0x0000e600ff0e7b82 */ /* 0x000f620000000a00 */
[----:B0-----:R-:W-:-:S05]  /*16a0*/  IMAD.WIDE.U32 R12, R9, 0x4, R12 ;  /* 0x00000004090c7825 */ /* 0x001fca00078e000c */
[----:B------:R-:W3:Y:S01]  /*16b0*/  LDG.E R18, desc[UR16][R12.64] ;  /* 0x000000100c127981 */ /* 0x000ee2000c1e1900 */
[----:B------:R-:W-:Y:S01]  /*16c0*/  UIADD3 UR9, UPT, UPT, UR9, UR18, URZ ;  /* 0x0000001209097290 */ /* 0x000fe2000fffe0ff */
[----:B----4-:R-:W-:Y:S01]  /*16d0*/  IMAD.U32 R0, RZ, RZ, UR14 ;  /* 0x0000000eff007e24 */ /* 0x010fe2000f8e00ff */
[----:B------:R-:W-:Y:S02]  /*16e0*/  UIMAD UR12, UR18, UR8, URZ ;  /* 0x00000008120c72a4 */ /* 0x000fe4000f8e02ff */
[----:B-1----:R-:W-:Y:S02]  /*16f0*/  UIMAD UR9, UR9, UR10, UR10 ;  /* 0x0000000a090972a4 */ /* 0x002fe4000f8e020a */
[----:B--2---:R-:W-:Y:S02]  /*1700*/  UIMAD UR12, UR12, UR13, URZ ;  /* 0x0000000d0c0c72a4 */ /* 0x004fe4000f8e02ff */
[----:B------:R-:W-:Y:S02]  /*1710*/  UIMAD UR11, UR19, UR4, UR19 ;  /* 0x00000004130b72a4 */ /* 0x000fe4000f8e0213 */
[----:B------:R-:W-:-:S02]  /*1720*/  UIMAD UR9, UR9, UR8, 0x1 ;  /* 0x00000001090974a4 */ /* 0x000fc4000f8e0208 */
[----:B------:R-:W-:Y:S02]  /*1730*/  IMAD R21, R21, R0, UR12 ;  /* 0x0000000c15157e24 */ /* 0x000fe4000f8e0200 */
[----:B------:R-:W-:-:S06]  /*1740*/  UIADD3 UR9, UPT, UPT, UR11, UR9, URZ ;  /* 0x000000090b097290 */ /* 0x000fcc000fffe0ff */
[----:B------:R-:W-:-:S04]  /*1750*/  VIADD R23, R7, UR9 ;  /* 0x0000000907177c36 */ /* 0x000fc80008000000 */
[----:B-----5:R-:W-:Y:S01]  /*1760*/  IMAD.WIDE R14, R23, 0x4, R14 ;  /* 0x00000004170e7825 */ /* 0x020fe200078e020e */
[----:B---3--:R-:W-:-:S05]  /*1770*/  IADD3 R25, PT, PT, R18, R21, RZ ;  /* 0x0000001512197210 */ /* 0x008fca0007ffe0ff */
[----:B------:R-:W-:-:S05]  /*1780*/  IMAD.WIDE.U32 R16, R25, 0x4, R16 ;  /* 0x0000000419107825 */ /* 0x000fca00078e0010 */
[----:B------:R0:W-:Y:S04]  /*1790*/  STG.E desc[UR16][R16.64], R19 ;  /* 0x0000001310007986 */ /* 0x0001e8000c101910 */
[----:B------:R-:W2:Y:S01]  /*17a0*/  LDG.E R14, desc[UR16][R14.64] ;  /* 0x000000100e0e7981 */ /* 0x000ea2000c1e1900 */
[----:B------:R-:W-:Y:S01]  /*17b0*/  BSSY.RECONVERGENT B2, `(.L_x_38) ;  /* 0x000004d000027945 */ /* 0x000fe20003800200 */
[----:B------:R-:W-:Y:S01]  /*17c0*/  HFMA2 R25, -RZ, RZ, 0, 0 ;  /* 0x00000000ff197431 */ /* 0x000fe200000001ff */
[----:B--2---:R-:W-:-:S04]  /*17d0*/  ISETP.NE.AND P0, PT, R14, RZ, PT ;  /* 0x000000ff0e00720c */ /* 0x004fc80003f05270 */
[----:B------:R-:W-:-:S13]  /*17e0*/  ISETP.EQ.OR P0, PT, R23, RZ, !P0 ;  /* 0x000000ff1700720c */ /* 0x000fda0004702670 */
[----:B0-----:R-:W-:Y:S05]  /*17f0*/  @P0 BRA `(.L_x_39) ;  /* 0x0000000400200947 */ /* 0x001fea0003800000 */
[----:B------:R-:W0:Y:S01]  /*1800*/  I2F.U32.RP R0, UR19 ;  /* 0x0000001300007d06 */ /* 0x000e220008209000 */
[----:B------:R-:W1:Y:S01]  /*1810*/  LDC R24, c[0x0][0x410] ;  /* 0x00010400ff187b82 */ /* 0x000e620000000800 */
[----:B------:R-:W-:Y:S01]  /*1820*/  IADD3 R17, PT, PT, RZ, -UR19, RZ ;  /* 0x80000013ff117c10 */ /* 0x000fe2000fffe0ff */
[----:B------:R-:W-:Y:S01]  /*1830*/  IMAD.MOV.U32 R14, RZ, RZ, RZ ;  /* 0x000000ffff0e7224 */ /* 0x000fe200078e00ff */
[----:B------:R-:W-:Y:S01]  /*1840*/  PLOP3.LUT P2, PT, PT, PT, PT, 0x8, 0x80 ;  /* 0x000000000080781c */ /* 0x000fe20003f4e170 */
[----:B------:R-:W-:Y:S01]  /*1850*/  IMAD.MOV.U32 R25, RZ, RZ, RZ ;  /* 0x000000ffff197224 */ /* 0x000fe200078e00ff */
[----:B------:R-:W-:Y:S02]  /*1860*/  ISETP.NE.U32.AND P3, PT, RZ, UR19, PT ;  /* 0x00000013ff007c0c */ /* 0x000fe4000bf65070 */
[----:B------:R-:W-:Y:S02]  /*1870*/  MOV R26, RZ ;  /* 0x000000ff001a7202 */ /* 0x000fe40000000f00 */
[----:B------:R-:W-:Y:S01]  /*1880*/  LOP3.LUT R27, RZ, UR19, RZ, 0x33, !PT ;  /* 0x00000013ff1b7c12 */ /* 0x000fe2000f8e33ff */
[----:B0-----:R-:W0:Y:S01]  /*1890*/  MUFU.RCP R0, R0 ;  /* 0x0000000000007308 */ /* 0x001e220000001000 */
[----:B-1----:R-:W-:-:S04]  /*18a0*/  IMAD R24, R24, UR18, R24 ;  /* 0x0000001218187c24 */ /* 0x002fc8000f8e0218 */
[----:B------:R-:W-:Y:S02]  /*18b0*/  IMAD R24, R24, UR8, RZ ;  /* 0x0000000818187c24 */ /* 0x000fe4000f8e02ff */
[----:B0-----:R-:W-:-:S04]  /*18c0*/  VIADD R16, R0, 0xffffffe ;  /* 0x0ffffffe00107836 */ /* 0x001fc80000000000 */
[----:B------:R-:W0:Y:S02]  /*18d0*/  F2I.FTZ.U32.TRUNC.NTZ R15, R16 ;  /* 0x00000010000f7305 */ /* 0x000e24000021f000 */
[----:B0-----:R-:W-:-:S04]  /*18e0*/  IMAD R17, R17, R15, RZ ;  /* 0x0000000f11117224 */ /* 0x001fc800078e02ff */
[----:B------:R-:W-:Y:S01]  /*18f0*/  IMAD.HI.U32 R22, R15, R17, R14 ;  /* 0x000000110f167227 */ /* 0x000fe200078e000e */
[----:B------:R-:W-:Y:S02]  /*1900*/  SHF.R.S32.HI R15, RZ, 0x1f, R23 ;  /* 0x0000001fff0f7819 */ /* 0x000fe40000011417 */
[----:B------:R-:W-:-:S07]  /*1910*/  MOV R14, R23 ;  /* 0x00000017000e7202 */ /* 0x000fce0000000f00 */
.L_x_40:
[----:B------:R-:W2:Y:S01]  /*1920*/  LDG.E R18, desc[UR16][R12.64] ;  /* 0x000000100c127981 */ /* 0x000ea2000c1e1900 */
[----:B------:R-:W-:Y:S01]  /*1930*/  IMAD R17, R8, R24, R23 ;  /* 0x0000001808117224 */ /* 0x000fe200078e0217 */
[----:B------:R-:W0:Y:S03]  /*1940*/  LDCU UR9, c[0x0][0x40c] ;  /* 0x00008180ff0977ac */ /* 0x000e260008000800 */
[----:B------:R-:W-:Y:S01]  /*1950*/  IMAD.HI.U32 R28, R22, R17, RZ ;  /* 0x00000011161c7227 */ /* 0x000fe200078e00ff */
[----:B------:R-:W1:Y:S03]  /*1960*/  LDCU.64 UR10, c[0x0][0x3b8] ;  /* 0x00007700ff0a77ac */ /* 0x000e660008000a00 */
[----:B------:R-:W-:-:S04]  /*1970*/  IMAD.MOV R0, RZ, RZ, -R28 ;  /* 0x000000ffff007224 */ /* 0x000fc800078e0a1c */
[----:B------:R-:W-:-:S05]  /*1980*/  IMAD R0, R0, UR19, R17 ;  /* 0x0000001300007c24 */ /* 0x000fca000f8e0211 */
[----:B------:R-:W-:-:S13]  /*1990*/  ISETP.GE.U32.AND P0, PT, R0, UR19, PT ;  /* 0x0000001300007c0c */ /* 0x000fda000bf06070 */
[----:B------:R-:W-:Y:S01]  /*19a0*/  @P0 IADD3 R0, PT, PT, R0, -UR19, RZ ;  /* 0x8000001300000c10 */ /* 0x000fe2000fffe0ff */
[----:B------:R-:W-:Y:S01]  /*19b0*/  @P0 VIADD R28, R28, 0x1 ;  /* 0x000000011c1c0836 */ /* 0x000fe20000000000 */
[----:B------:R-:W-:Y:S02]  /*19c0*/  ISETP.GE.U32.AND P0, PT, R25, 0x2, PT ;  /* 0x000000021900780c */ /* 0x000fe40003f06070 */
[----:B------:R-:W-:-:S13]  /*19d0*/  ISETP.GE.U32.AND P4, PT, R0, UR19, PT ;  /* 0x0000001300007c0c */ /* 0x000fda000bf86070 */
[----:B------:R-:W-:-:S04]  /*19e0*/  @P4 IADD3 R28, PT, PT, R28, 0x1, RZ ;  /* 0x000000011c1c4810 */ /* 0x000fc80007ffe0ff */
[----:B------:R-:W-:-:S05]  /*19f0*/  SEL R28, R27, R28, !P3 ;  /* 0x0000001c1b1c7207 */ /* 0x000fca0005800000 */
[----:B------:R-:W-:-:S04]  /*1a00*/  IMAD.MOV R0, RZ, RZ, -R28 ;  /* 0x000000ffff007224 */ /* 0x000fc800078e0a1c */
[----:B------:R-:W-:Y:S01]  /*1a10*/  IMAD R19, R0, UR19, R17 ;  /* 0x0000001300137c24 */ /* 0x000fe2000f8e0211 */
[----:B------:R-:W-:Y:S01]  /*1a20*/  LOP3.LUT R0, RZ, R26, RZ, 0x33, !PT ;  /* 0x0000001aff007212 */ /* 0x000fe200078e33ff */
[----:B------:R-:W3:Y:S03]  /*1a30*/  LDC.64 R16, c[0x0][0x3c8] ;  /* 0x0000f200ff107b82 */ /* 0x000ee60000000a00 */
[----:B------:R-:W-:Y:S02]  /*1a40*/  IADD3 R19, PT, PT, R20, R19, R0 ;  /* 0x0000001314137210 */ /* 0x000fe40007ffe000 */
[----:B0-----:R-:W-:-:S05]  /*1a50*/  MOV R0, UR9 ;  /* 0x0000000900007c02 */ /* 0x001fca0008000f00 */
[----:B--2---:R-:W-:-:S04]  /*1a60*/  IMAD R18, R9, R0, R18 ;  /* 0x0000000009127224 */ /* 0x004fc800078e0212 */
[----:B------:R-:W-:-:S04]  /*1a70*/  IMAD R29, R18, UR5, R25 ;  /* 0x00000005121d7c24 */ /* 0x000fc8000f8e0219 */
[----:B---3--:R-:W-:-:S05]  /*1a80*/  IMAD.WIDE R16, R29, 0x4, R16 ;  /* 0x000000041d107825 */ /* 0x008fca00078e0210 */
[----:B------:R0:W-:Y:S02]  /*1a90*/  STG.E desc[UR16][R16.64], R19 ;  /* 0x0000001310007986 */ /* 0x0001e4000c101910 */
[----:B0-----:R-:W0:Y:S02]  /*1aa0*/  LDC.64 R18, c[0x0][0x3d0] ;  /* 0x0000f400ff127b82 */ /* 0x001e240000000a00 */
[----:B0-----:R-:W-:-:S04]  /*1ab0*/  IMAD.WIDE R18, R29, 0x4, R18 ;  /* 0x000000041d127825 */ /* 0x001fc800078e0212 */
[----:B------:R-:W-:-:S05]  /*1ac0*/  VIADD R29, R28, 0xffffffff ;  /* 0xffffffff1c1d7836 */ /* 0x000fca0000000000 */
[----:B------:R0:W-:Y:S04]  /*1ad0*/  STG.E desc[UR16][R18.64], R29 ;  /* 0x0000001d12007986 */ /* 0x0001e8000c101910 */
[----:B------:R-:W2:Y:S04]  /*1ae0*/  @P0 LDG.E R28, desc[UR16][R16.64] ;  /* 0x00000010101c0981 */ /* 0x000ea8000c1e1900 */
[----:B0-----:R-:W2:Y:S02]  /*1af0*/  @P0 LDG.E R29, desc[UR16][R16.64+-0x4] ;  /* 0xfffffc10101d0981 */ /* 0x001ea4000c1e1900 */
[----:B--2---:R-:W-:-:S04]  /*1b00*/  @P0 IADD3 R28, PT, PT, R28, -R29, RZ ;  /* 0x8000001d1c1c0210 */ /* 0x004fc80007ffe0ff */
[----:B------:R-:W-:-:S04]  /*1b10*/  ISETP.GT.AND P0, PT, R28, 0x32, P0 ;  /* 0x000000321c00780c */ /* 0x000fc80000704270 */
[----:B------:R-:W-:-:S13]  /*1b20*/  PLOP3.LUT P0, PT, P0, P2, PT, 0x8f, 0xf8 ;  /* 0x0000000000f8781c */ /* 0x000fda0000705177 */
[----:B------:R-:W2:Y:S02]  /*1b30*/  @!P0 LDG.E R28, desc[UR16][R16.64] ;  /* 0x00000010101c8981 */ /* 0x000ea4000c1e1900 */
[----:B--2---:R-:W-:-:S05]  /*1b40*/  @!P0 VIADD R28, R28, -UR19 ;  /* 0x800000131c1c8c36 */ /* 0x004fca0008000000 */
[----:B------:R0:W-:Y:S04]  /*1b50*/  @!P0 STG.E desc[UR16][R16.64], R28 ;  /* 0x0000001c10008986 */ /* 0x0001e8000c101910 */
[----:B0-----:R-:W2:Y:S02]  /*1b60*/  @!P0 LDG.E R28, desc[UR16][R18.64+-0x4] ;  /* 0xfffffc10121c8981 */ /* 0x001ea4000c1e1900 */
[----:B--2---:R-:W-:Y:S02]  /*1b70*/  @!P0 IADD3 R29, PT, PT, R28, -0x1, RZ ;  /* 0xffffffff1c1d8810 */ /* 0x004fe40007ffe0ff */
[----:B-1----:R-:W-:-:S03]  /*1b80*/  LEA R28, P4, R14, UR10, 0x2 ;  /* 0x0000000a0e1c7c11 */ /* 0x002fc6000f8810ff */
[----:B------:R0:W-:Y:S02]  /*1b90*/  @!P0 STG.E desc[UR16][R18.64+-0x4], R29 ;  /* 0xfffffc1d12008986 */ /* 0x0001e4000c101910 */
[----:B0-----:R-:W-:Y:S02]  /*1ba0*/  LEA.HI.X R29, R14, UR11, R15, 0x2, P4 ;  /* 0x0000000b0e1d7c11 */ /* 0x001fe4000a0f140f */
[----:B------:R-:W0:Y:S03]  /*1bb0*/  LDC.64 R14, c[0x0][0x398] ;  /* 0x0000e600ff0e7b82 */ /* 0x000e260000000a00 */
[----:B------:R-:W0:Y:S02]  /*1bc0*/  LDG.E R28, desc[UR16][R28.64] ;  /* 0x000000101c1c7981 */ /* 0x000e24000c1e1900 */
[----:B0-----:R-:W-:-:S06]  /*1bd0*/  IMAD.WIDE R14, R28, 0x4, R14 ;  /* 0x000000041c0e7825 */ /* 0x001fcc00078e020e */
[----:B------:R0:W2:Y:S01]  /*1be0*/  LDG.E R14, desc[UR16][R14.64] ;  /* 0x000000100e0e7981 */ /* 0x0000a2000c1e1900 */
[----:B------:R-:W-:Y:S01]  /*1bf0*/  ISETP.NE.AND P5, PT, R28, R23, PT ;  /* 0x000000171c00720c */ /* 0x000fe20003fa5270 */
[----:B------:R-:W-:Y:S01]  /*1c00*/  VIADD R25, R25, 0x1 ;  /* 0x0000000119197836 */ /* 0x000fe20000000000 */
[----:B------:R-:W-:Y:S01]  /*1c10*/  @!P0 PLOP3.LUT P2, PT, PT, PT, PT, 0x80, 0x8 ;  /* 0x000000000008881c */ /* 0x000fe20003f4f070 */
[--C-:B------:R-:W-:Y:S01]  /*1c20*/  IMAD.MOV.U32 R23, RZ, RZ, R28.reuse ;  /* 0x000000ffff177224 */ /* 0x100fe200078e001c */
[----:B------:R-:W-:Y:S02]  /*1c30*/  @!P0 MOV R26, UR19 ;  /* 0x00000013001a8c02 */ /* 0x000fe40008000f00 */
[----:B0-----:R-:W-:Y:S02]  /*1c40*/  SHF.R.S32.HI R15, RZ, 0x1f, R28 ;  /* 0x0000001fff0f7819 */ /* 0x001fe4000001141c */
[----:B--2---:R-:W-:Y:S02]  /*1c50*/  ISETP.NE.AND P4, PT, R14, RZ, PT ;  /* 0x000000ff0e00720c */ /* 0x004fe40003f85270 */
[----:B------:R-:W-:-:S11]  /*1c60*/  MOV R14, R28 ;  /* 0x0000001c000e7202 */ /* 0x000fd60000000f00 */
[----:B------:R-:W-:Y:S05]  /*1c70*/  @P4 BRA P5, `(.L_x_40) ;  /* 0xfffffffc00284947 */ /* 0x000fea000283ffff */
.L_x_39:
[----:B------:R-:W-:Y:S05]  /*1c80*/  BSYNC.RECONVERGENT B2 ;  /* 0x0000000000027941 */ /* 0x000fea0003800200 */
.L_x_38:
[----:B------:R-:W-:Y:S01]  /*1c90*/  ISETP.GE.AND P0, PT, R25, UR5, PT ;  /* 0x0000000519007c0c */ /* 0x000fe2000bf06270 */
[----:B------:R-:W-:-:S12]  /*1ca0*/  BSSY.RECONVERGENT B2, `(.L_x_41) ;  /* 0x000004d000027945 */ /* 0x000fd80003800200 */
[----:B------:R-:W-:Y:S05]  /*1cb0*/  @P0 BRA `(.L_x_42) ;  /* 0x00000004002c0947 */ /* 0x000fea0003800000 */
[----:B------:R-:W-:Y:S01]  /*1cc0*/  IADD3 R20, PT, PT, -R25, UR5, RZ ;  /* 0x0000000519147c10 */ /* 0x000fe2000fffe1ff */
[----:B------:R-:W-:Y:S01]  /*1cd0*/  BSSY.RECONVERGENT B3, `(.L_x_43) ;  /* 0x0000022000037945 */ /* 0x000fe20003800200 */
[----:B------:R-:W-:Y:S02]  /*1ce0*/  IMAD.MOV.U32 R8, RZ, RZ, R25 ;  /* 0x000000ffff087224 */ /* 0x000fe400078e0019 */
[----:B------:R-:W-:-:S13]  /*1cf0*/  LOP3.LUT P0, R20, R20, 0x3, RZ, 0xc0, !PT ;  /* 0x0000000314147812 */ /* 0x000fda000780c0ff */
[----:B------:R-:W-:Y:S05]  /*1d00*/  @!P0 BRA `(.L_x_44) ;  /* 0x0000000000788947 */ /* 0x000fea0003800000 */
[----:B------:R-:W2:Y:S01]  /*1d10*/  LDG.E R8, desc[UR16][R12.64] ;  /* 0x000000100c087981 */ /* 0x000ea2000c1e1900 */
[----:B------:R-:W0:Y:S01]  /*1d20*/  LDC.64 R16, c[0x0][0x3c8] ;  /* 0x0000f200ff107b82 */ /* 0x000e220000000a00 */
[----:B------:R-:W-:-:S07]  /*1d30*/  ISETP.NE.AND P0, PT, R20, 0x1, PT ;  /* 0x000000011400780c */ /* 0x000fce0003f05270 */
[----:B------:R-:W1:Y:S01]  /*1d40*/  LDC.64 R14, c[0x0][0x3d0] ;  /* 0x0000f400ff0e7b82 */ /* 0x000e620000000a00 */
[----:B--2---:R-:W-:-:S04]  /*1d50*/  IMAD R8, R9, R0, R8 ;  /* 0x0000000009087224 */ /* 0x004fc800078e0208 */
[----:B------:R-:W-:Y:S01]  /*1d60*/  IMAD R19, R8, UR5, R25 ;  /* 0x0000000508137c24 */ /* 0x000fe2000f8e0219 */
[----:B------:R-:W-:-:S03]  /*1d70*/  IADD3 R8, PT, PT, R25, 0x1, RZ ;  /* 0x0000000119087810 */ /* 0x000fc60007ffe0ff */
[----:B0-----:R-:W-:-:S04]  /*1d80*/  IMAD.WIDE R22, R19, 0x4, R16 ;  /* 0x0000000413167825 */ /* 0x001fc800078e0210 */
[----:B-1----:R-:W-:Y:S01]  /*1d90*/  IMAD.WIDE R18, R19, 0x4, R14 ;  /* 0x0000000413127825 */ /* 0x002fe200078e020e */
[----:B------:R0:W-:Y:S04]  /*1da0*/  STG.E desc[UR16][R22.64], RZ ;  /* 0x000000ff16007986 */ /* 0x0001e8000c101910 */
[----:B------:R0:W-:Y:S01]  /*1db0*/  STG.E desc[UR16][R18.64], RZ ;  /* 0x000000ff12007986 */ /* 0x0001e2000c101910 */
[----:B------:R-:W-:Y:S05]  /*1dc0*/  @!P0 BRA `(.L_x_44) ;  /* 0x0000000000488947 */ /* 0x000fea0003800000 */
[----:B0-----:R-:W2:Y:S01]  /*1dd0*/  LDG.E R18, desc[UR16][R12.64] ;  /* 0x000000100c127981 */ /* 0x001ea2000c1e1900 */
[----:B------:R-:W-:Y:S01]  /*1de0*/  ISETP.NE.AND P0, PT, R20, 0x2, PT ;  /* 0x000000021400780c */ /* 0x000fe20003f05270 */
[----:B--2---:R-:W-:-:S04]  /*1df0*/  IMAD R19, R9, R0, R18 ;  /* 0x0000000009137224 */ /* 0x004fc800078e0212 */
[----:B------:R-:W-:Y:S02]  /*1e00*/  IMAD R19, R19, UR5, R8 ;  /* 0x0000000513137c24 */ /* 0x000fe4000f8e0208 */
[----:B------:R-:W-:Y:S02]  /*1e10*/  VIADD R8, R25, 0x2 ;  /* 0x0000000219087836 */ /* 0x000fe40000000000 */
[----:B------:R-:W-:-:S04]  /*1e20*/  IMAD.WIDE R22, R19, 0x4, R16 ;  /* 0x0000000413167825 */ /* 0x000fc800078e0210 */
[----:B------:R-:W-:Y:S01]  /*1e30*/  IMAD.WIDE R18, R19, 0x4, R14 ;  /* 0x0000000413127825 */ /* 0x000fe200078e020e */
[----:B------:R1:W-:Y:S04]  /*1e40*/  STG.E desc[UR16][R22.64], RZ ;  /* 0x000000ff16007986 */ /* 0x0003e8000c101910 */
[----:B------:R1:W-:Y:S01]  /*1e50*/  STG.E desc[UR16][R18.64], RZ ;  /* 0x000000ff12007986 */ /* 0x0003e2000c101910 */
[----:B------:R-:W-:Y:S05]  /*1e60*/  @!P0 BRA `(.L_x_44) ;  /* 0x0000000000208947 */ /* 0x000fea0003800000 */
[----:B-1----:R-:W2:Y:S02]  /*1e70*/  LDG.E R18, desc[UR16][R12.64] ;  /* 0x000000100c127981 */ /* 0x002ea4000c1e1900 */
[----:B--2---:R-:W-:-:S04]  /*1e80*/  IMAD R19, R9, R0, R18 ;  /* 0x0000000009137224 */ /* 0x004fc800078e0212 */
[----:B------:R-:W-:Y:S01]  /*1e90*/  IMAD R19, R19, UR5, R8 ;  /* 0x0000000513137c24 */ /* 0x000fe2000f8e0208 */
[----:B------:R-:W-:-:S03]  /*1ea0*/  IADD3 R8, PT, PT, R25, 0x3, RZ ;  /* 0x0000000319087810 */ /* 0x000fc60007ffe0ff */
[----:B------:R-:W-:-:S04]  /*1eb0*/  IMAD.WIDE R16, R19, 0x4, R16 ;  /* 0x0000000413107825 */ /* 0x000fc800078e0210 */
[----:B------:R-:W-:Y:S01]  /*1ec0*/  IMAD.WIDE R14, R19, 0x4, R14 ;  /* 0x00000004130e7825 */ /* 0x000fe200078e020e */
[----:B------:R2:W-:Y:S04]  /*1ed0*/  STG.E desc[UR16][R16.64], RZ ;  /* 0x000000ff10007986 */ /* 0x0005e8000c101910 */
[----:B------:R2:W-:Y:S02]  /*1ee0*/  STG.E desc[UR16][R14.64], RZ ;  /* 0x000000ff0e007986 */ /* 0x0005e4000c101910 */
.L_x_44:
[----:B------:R-:W-:Y:S05]  /*1ef0*/  BSYNC.RECONVERGENT B3 ;  /* 0x0000000000037941 */ /* 0x000fea0003800200 */
.L_x_43:
[----:B--2---:R-:W2:Y:S01]  /*1f00*/  LDC.64 R16, c[0x0][0x3c8] ;  /* 0x0000f200ff107b82 */ /* 0x004ea20000000a00 */
[----:B01----:R-:W-:-:S05]  /*1f10*/  VIADD R18, R25, -UR5 ;  /* 0x8000000519127c36 */ /* 0x003fca0008000000 */
[----:B------:R-:W-:Y:S02]  /*1f20*/  ISETP.GT.U32.AND P0, PT, R18, -0x4, PT ;  /* 0xfffffffc1200780c */ /* 0x000fe40003f04070 */
[----:B------:R-:W0:Y:S11]  /*1f30*/  LDC.64 R14, c[0x0][0x3d0] ;  /* 0x0000f400ff0e7b82 */ /* 0x000e360000000a00 */
[----:B------:R-:W-:Y:S05]  /*1f40*/  @P0 BRA `(.L_x_42) ;  /* 0x0000000000880947 */ /* 0x000fea0003800000 */
.L_x_45:
[----:B-1----:R-:W3:Y:S02]  /*1f50*/  LDG.E R18, desc[UR16][R12.64] ;  /* 0x000000100c127981 */ /* 0x002ee4000c1e1900 */
[----:B---3--:R-:W-:-:S04]  /*1f60*/  IMAD R19, R9, R0, R18 ;  /* 0x0000000009137224 */ /* 0x008fc800078e0212 */
[----:B------:R-:W-:-:S04]  /*1f70*/  IMAD R19, R19, UR5, R8 ;  /* 0x0000000513137c24 */ /* 0x000fc8000f8e0208 */
[----:B--2---:R-:W-:-:S04]  /*1f80*/  IMAD.WIDE R26, R19, 0x4, R16 ;  /* 0x00000004131a7825 */ /* 0x004fc800078e0210 */
[----:B0-----:R-:W-:Y:S01]  /*1f90*/  IMAD.WIDE R24, R19, 0x4, R14 ;  /* 0x0000000413187825 */ /* 0x001fe200078e020e */
[----:B------:R0:W-:Y:S04]  /*1fa0*/  STG.E desc[UR16][R26.64], RZ ;  /* 0x000000ff1a007986 */ /* 0x0001e8000c101910 */
[----:B------:R1:W-:Y:S04]  /*1fb0*/  STG.E desc[UR16][R24.64], RZ ;  /* 0x000000ff18007986 */ /* 0x0003e8000c101910 */
[----:B------:R-:W2:Y:S02]  /*1fc0*/  LDG.E R18, desc[UR16][R12.64] ;  /* 0x000000100c127981 */ /* 0x000ea4000c1e1900 */
[----:B--2---:R-:W-:-:S04]  /*1fd0*/  IMAD R19, R9, R0, R18 ;  /* 0x0000000009137224 */ /* 0x004fc800078e0212 */
[----:B------:R-:W-:-:S05]  /*1fe0*/  IMAD R19, R19, UR5, R8 ;  /* 0x0000000513137c24 */ /* 0x000fca000f8e0208 */
[----:B------:R-:W-:-:S05]  /*1ff0*/  IADD3 R19, PT, PT, R19, 0x1, RZ ;  /* 0x0000000113137810 */ /* 0x000fca0007ffe0ff */
[----:B------:R-:W-:-:S04]  /*2000*/  IMAD.WIDE R22, R19, 0x4, R16 ;  /* 0x0000000413167825 */ /* 0x000fc800078e0210 */
[----:B------:R-:W-:Y:S01]  /*2010*/  IMAD.WIDE R18, R19, 0x4, R14 ;  /* 0x0000000413127825 */ /* 0x000fe200078e020e */
[----:B------:R2:W-:Y:S04]  /*2020*/  STG.E desc[UR16][R22.64], RZ ;  /* 0x000000ff16007986 */ /* 0x0005e8000c101910 */
[----:B------:R3:W-:Y:S04]  /*2030*/  STG.E desc[UR16][R18.64], RZ ;  /* 0x000000ff12007986 */ /* 0x0007e8000c101910 */
[----:B------:R-:W0:Y:S02]  /*2040*/  LDG.E R20, desc[UR16][R12.64] ;  /* 0x000000100c147981 */ /* 0x000e24000c1e1900 */
[----:B0-----:R-:W-:-:S04]  /*2050*/  IMAD R27, R9, R0, R20 ;  /* 0x00000000091b7224 */ /* 0x001fc800078e0214 */
[----:B------:R-:W-:-:S04]  /*2060*/  IMAD R27, R27, UR5, R8 ;  /* 0x000000051b1b7c24 */ /* 0x000fc8000f8e0208 */
[----:B-1----:R-:W-:-:S04]  /*2070*/  VIADD R25, R27, 0x2 ;  /* 0x000000021b197836 */ /* 0x002fc80000000000 */
[----:B------:R-:W-:-:S04]  /*2080*/  IMAD.WIDE R26, R25, 0x4, R16 ;  /* 0x00000004191a7825 */ /* 0x000fc800078e0210 */
[----:B------:R-:W-:Y:S01]  /*2090*/  IMAD.WIDE R24, R25, 0x4, R14 ;  /* 0x0000000419187825 */ /* 0x000fe200078e020e */
[----:B------:R1:W-:Y:S04]  /*20a0*/  STG.E desc[UR16][R26.64], RZ ;  /* 0x000000ff1a007986 */ /* 0x0003e8000c101910 */
[----:B------:R1:W-:Y:S04]  /*20b0*/  STG.E desc[UR16][R24.64], RZ ;  /* 0x000000ff18007986 */ /* 0x0003e8000c101910 */
[----:B------:R-:W2:Y:S02]  /*20c0*/  LDG.E R20, desc[UR16][R12.64] ;  /* 0x000000100c147981 */ /* 0x000ea4000c1e1900 */
[----:B--2---:R-:W-:-:S04]  /*20d0*/  IMAD R23, R9, R0, R20 ;  /* 0x0000000009177224 */ /* 0x004fc800078e0214 */
[----:B------:R-:W-:Y:S02]  /*20e0*/  IMAD R23, R23, UR5, R8 ;  /* 0x0000000517177c24 */ /* 0x000fe4000f8e0208 */
[----:B------:R-:W-:-:S03]  /*20f0*/  VIADD R8, R8, 0x4 ;  /* 0x0000000408087836 */ /* 0x000fc60000000000 */
[----:B---3--:R-:W-:Y:S02]  /*2100*/  IADD3 R19, PT, PT, R23, 0x3, RZ ;  /* 0x0000000317137810 */ /* 0x008fe40007ffe0ff */
[----:B------:R-:W-:-:S03]  /*2110*/  ISETP.NE.AND P0, PT, R8, UR5, PT ;  /* 0x0000000508007c0c */ /* 0x000fc6000bf05270 */
[----:B------:R-:W-:-:S04]  /*2120*/  IMAD.WIDE R22, R19, 0x4, R16 ;  /* 0x0000000413167825 */ /* 0x000fc800078e0210 */
[----:B------:R-:W-:Y:S01]  /*2130*/  IMAD.WIDE R18, R19, 0x4, R14 ;  /* 0x0000000413127825 */ /* 0x000fe200078e020e */
[----:B------:R1:W-:Y:S04]  /*2140*/  STG.E desc[UR16][R22.64], RZ ;  /* 0x000000ff16007986 */ /* 0x0003e8000c101910 */
[----:B------:R1:W-:Y:S01]  /*2150*/  STG.E desc[UR16][R18.64], RZ ;  /* 0x000000ff12007986 */ /* 0x0003e2000c101910 */
[----:B------:R-:W-:Y:S05]  /*2160*/  @P0 BRA `(.L_x_45) ;  /* 0xfffffffc00780947 */ /* 0x000fea000383ffff */
.L_x_42:
[----:B------:R-:W-:Y:S05]  /*2170*/  BSYNC.RECONVERGENT B2 ;  /* 0x0000000000027941 */ /* 0x000fea0003800200 */
.L_x_41:
[----:B------:R-:W-:-:S13]  /*2180*/  ISETP.GE.AND P0, PT, R0, 0x1, PT ;  /* 0x000000010000780c */ /* 0x000fda0003f06270 */
[----:B------:R-:W-:Y:S05]  /*2190*/  @!P0 BRA `(.L_x_37) ;  /* 0x0000000800748947 */ /* 0x000fea0003800000 */
[----:B------:R-:W-:Y:S01]  /*21a0*/  ISETP.GE.U32.AND P0, PT, R0, 0x8, PT ;  /* 0x000000080000780c */ /* 0x000fe20003f06070 */
[----:B------:R-:W-:Y:S01]  /*21b0*/  BSSY.RECONVERGENT B2, `(.L_x_46) ;  /* 0x000004d000027945 */ /* 0x000fe20003800200 */
[----:B------:R-:W-:Y:S02]  /*21c0*/  HFMA2 R0, -RZ, RZ, 0, 0.027587890625 ;  /* 0x00002710ff007431 */ /* 0x000fe400000001ff */
[----:B------:R-:W-:-:S09]  /*21d0*/  IMAD.MOV.U32 R20, RZ, RZ, RZ ;  /* 0x000000ffff147224 */ /* 0x000fd200078e00ff */
[----:B------:R-:W-:Y:S05]  /*21e0*/  @!P0 BRA `(.L_x_47) ;  /* 0x0000000400248947 */ /* 0x000fea0003800000 */
[----:B0-----:R-:W0:Y:S01]  /*21f0*/  LDC.64 R14, c[0x0][0x3c0] ;  /* 0x0000f000ff0e7b82 */ /* 0x001e220000000a00 */
[----:B------:R-:W-:Y:S01]  /*2200*/  MOV R0, 0x2710 ;  /* 0x0000271000007802 */ /* 0x000fe20000000f00 */
[----:B------:R-:W-:-:S07]  /*2210*/  IMAD.MOV.U32 R8, RZ, RZ, RZ ;  /* 0x000000ffff087224 */ /* 0x000fce00078e00ff */
.L_x_50:
[----:B0-----:R-:W-:-:S05]  /*2220*/  IADD3 R9, PT, PT, R21, R8, RZ ;  /* 0x0000000815097210 */ /* 0x001fca0007ffe0ff */
[----:B0-2---:R-:W-:-:S05]  /*2230*/  IMAD.WIDE.U32 R16, R9, 0x4, R14 ;  /* 0x0000000409107825 */ /* 0x005fca00078e000e */
[----:B-1----:R-:W2:Y:S01]  /*2240*/  LDG.E R27, desc[UR16][R16.64] ;  /* 0x00000010101b7981 */ /* 0x002ea2000c1e1900 */
[----:B------:R-:W-:-:S04]  /*2250*/  VIADD R19, R9, 0x1 ;  /* 0x0000000109137836 */ /* 0x000fc80000000000 */
[----:B------:R-:W-:Y:S01]  /*2260*/  IMAD.WIDE.U32 R18, R19, 0x4, R14 ;  /* 0x0000000413127825 */ /* 0x000fe200078e000e */
[----:B--2--5:R-:W-:-:S13]  /*2270*/  ISETP.GE.AND P0, PT, R27, R0, PT ;  /* 0x000000001b00720c */ /* 0x024fda0003f06270 */
[----:B------:R0:W-:Y:S04]  /*2280*/  @!P0 STG.E desc[UR16][R10.64], R27 ;  /* 0x0000001b0a008986 */ /* 0x0001e8000c101910 */
[----:B------:R-:W-:Y:S04]  /*2290*/  @!P0 STG.E desc[UR16][R12.64], R8 ;  /* 0x000000080c008986 */ /* 0x000fe8000c101910 */
[----:B------:R-:W2:Y:S04]  /*22a0*/  @!P0 LDG.E R0, desc[UR16][R16.64] ;  /* 0x0000001010008981 */ /* 0x000ea8000c1e1900 */
[----:B------:R-:W2:Y:S01]  /*22b0*/  LDG.E R29, desc[UR16][R18.64] ;  /* 0x00000010121d7981 */ /* 0x000ea2000c1e1900 */
[----:B------:R-:W-:-:S05]  /*22c0*/  IADD3 R23, PT, PT, R9, 0x2, RZ ;  /* 0x0000000209177810 */ /* 0x000fca0007ffe0ff */
[----:B------:R-:W-:Y:S01]  /*22d0*/  IMAD.WIDE.U32 R22, R23, 0x4, R14 ;  /* 0x0000000417167825 */ /* 0x000fe200078e000e */
[----:B--2---:R-:W-:-:S13]  /*22e0*/  ISETP.GE.AND P0, PT, R29, R0, PT ;  /* 0x000000001d00720c */ /* 0x004fda0003f06270 */
[----:B------:R-:W-:Y:S01]  /*22f0*/  @!P0 VIADD R25, R8, 0x1 ;  /* 0x0000000108198836 */ /* 0x000fe20000000000 */
[----:B------:R1:W-:Y:S04]  /*2300*/  @!P0 STG.E desc[UR16][R10.64], R29 ;  /* 0x0000001d0a008986 */ /* 0x0003e8000c101910 */
[----:B------:R2:W-:Y:S04]  /*2310*/  @!P0 STG.E desc[UR16][R12.64], R25 ;  /* 0x000000190c008986 */ /* 0x0005e8000c101910 */
[----:B------:R-:W3:Y:S04]  /*2320*/  @!P0 LDG.E R0, desc[UR16][R18.64] ;  /* 0x0000001012008981 */ /* 0x000ee8000c1e1900 */
[----:B------:R-:W3:Y:S01]  /*2330*/  LDG.E R20, desc[UR16][R22.64] ;  /* 0x0000001016147981 */ /* 0x000ee2000c1e1900 */
[----:B------:R-:W-:-:S05]  /*2340*/  IADD3 R17, PT, PT, R9, 0x3, RZ ;  /* 0x0000000309117810 */ /* 0x000fca0007ffe0ff */
[----:B------:R-:W-:Y:S01]  /*2350*/  IMAD.WIDE.U32 R16, R17, 0x4, R14 ;  /* 0x0000000411107825 */ /* 0x000fe200078e000e */
[----:B---3--:R-:W-:-:S13]  /*2360*/  ISETP.GE.AND P0, PT, R20, R0, PT ;  /* 0x000000001400720c */ /* 0x008fda0003f06270 */
[----:B0-----:R-:W-:Y:S01]  /*2370*/  @!P0 VIADD R27, R8, 0x2 ;  /* 0x00000002081b8836 */ /* 0x001fe20000000000 */
[----:B------:R0:W-:Y:S04]  /*2380*/  @!P0 STG.E desc[UR16][R10.64], R20 ;  /* 0x000000140a008986 */ /* 0x0001e8000c101910 */
[----:B------:R3:W-:Y:S04]  /*2390*/  @!P0 STG.E desc[UR16][R12.64], R27 ;  /* 0x0000001b0c008986 */ /* 0x0007e8000c101910 */
[----:B------:R-:W4:Y:S04]  /*23a0*/  @!P0 LDG.E R0, desc[UR16][R22.64] ;  /* 0x0000001016008981 */ /* 0x000f28000c1e1900 */
[----:B-1----:R-:W4:Y:S01]  /*23b0*/  LDG.E R29, desc[UR16][R16.64] ;  /* 0x00000010101d7981 */ /* 0x002f22000c1e1900 */
[----:B------:R-:W-:-:S05]  /*23c0*/  IADD3 R19, PT, PT, R9, 0x4, RZ ;  /* 0x0000000409137810 */ /* 0x000fca0007ffe0ff */
[----:B------:R-:W-:Y:S01]  /*23d0*/  IMAD.WIDE.U32 R18, R19, 0x4, R14 ;  /* 0x0000000413127825 */ /* 0x000fe200078e000e */
[----:B----4-:R-:W-:-:S13]  /*23e0*/  ISETP.GE.AND P0, PT, R29, R0, PT ;  /* 0x000000001d00720c */ /* 0x010fda0003f06270 */
[----:B--2---:R-:W-:Y:S01]  /*23f0*/  @!P0 VIADD R25, R8, 0x3 ;  /* 0x0000000308198836 */ /* 0x004fe20000000000 */
[----:B------:R1:W-:Y:S04]  /*2400*/  @!P0 STG.E desc[UR16][R10.64], R29 ;  /* 0x0000001d0a008986 */ /* 0x0003e8000c101910 */
[----:B------:R2:W-:Y:S04]  /*2410*/  @!P0 STG.E desc[UR16][R12.64], R25 ;  /* 0x000000190c008986 */ /* 0x0005e8000c101910 */
[----:B------:R-:W4:Y:S04]  /*2420*/  @!P0 LDG.E R0, desc[UR16][R16.64] ;  /* 0x0000001010008981 */ /* 0x000f28000c1e1900 */
[----:B0-----:R-:W4:Y:S01]  /*2430*/  LDG.E R20, desc[UR16][R18.64] ;  /* 0x0000001012147981 */ /* 0x001f22000c1e1900 */
[----:B------:R-:W-:-:S05]  /*2440*/  IADD3 R23, PT, PT, R9, 0x5, RZ ;  /* 0x0000000509177810 */ /* 0x000fca0007ffe0ff */
[----:B------:R-:W-:Y:S01]  /*2450*/  IMAD.WIDE.U32 R22, R23, 0x4, R14 ;  /* 0x0000000417167825 */ /* 0x000fe200078e000e */
[----:B----4-:R-:W-:-:S13]  /*2460*/  ISETP.GE.AND P0, PT, R20, R0, PT ;  /* 0x000000001400720c */ /* 0x010fda0003f06270 */
[----:B---3--:R-:W-:Y:S01]  /*2470*/  @!P0 VIADD R27, R8, 0x4 ;  /* 0x00000004081b8836 */ /* 0x008fe20000000000 */
        /* <DEDUP_REMOVED lines=10> */
[----:B------:R-:W2:Y:S04]  /*2520*/  @!P0 LDG.E R0, desc[UR16][R22.64] ;  /* 0x0000001016008981 */ /* 0x000ea8000c1e1900 */
[----:B0-----:R-:W2:Y:S01]  /*2530*/  LDG.E R20, desc[UR16][R16.64] ;  /* 0x0000001010147981 */ /* 0x001ea2000c1e1900 */
[----:B------:R-:W-:-:S05]  /*2540*/  IADD3 R19, PT, PT, R9, 0x7, RZ ;  /* 0x0000000709137810 */ /* 0x000fca0007ffe0ff */
[----:B------:R-:W-:Y:S01]  /*2550*/  IMAD.WIDE.U32 R18, R19, 0x4, R14 ;  /* 0x0000000413127825 */ /* 0x000fe200078e000e */
[----:B--2---:R-:W-:-:S13]  /*2560*/  ISETP.GE.AND P0, PT, R20, R0, PT ;  /* 0x000000001400720c */ /* 0x004fda0003f06270 */
[----:B------:R-:W-:Y:S01]  /*2570*/  @!P0 VIADD R9, R8, 0x6 ;  /* 0x0000000608098836 */ /* 0x000fe20000000000 */
[----:B------:R1:W-:Y:S04]  /*2580*/  @!P0 STG.E desc[UR16][R10.64], R20 ;  /* 0x000000140a008986 */ /* 0x0003e8000c101910 */
[----:B------:R1:W-:Y:S04]  /*2590*/  @!P0 STG.E desc[UR16][R12.64], R9 ;  /* 0x000000090c008986 */ /* 0x0003e8000c101910 */
[----:B------:R-:W2:Y:S04]  /*25a0*/  @!P0 LDG.E R0, desc[UR16][R16.64] ;  /* 0x0000001010008981 */ /* 0x000ea8000c1e1900 */
[----:B---3--:R-:W2:Y:S01]  /*25b0*/  LDG.E R27, desc[UR16][R18.64] ;  /* 0x00000010121b7981 */ /* 0x008ea2000c1e1900 */
[----:B------:R-:W-:Y:S01]  /*25c0*/  BSSY.RECONVERGENT B3, `(.L_x_48) ;  /* 0x0000007000037945 */ /* 0x000fe20003800200 */
[----:B--2---:R-:W-:-:S13]  /*25d0*/  ISETP.GE.AND P0, PT, R27, R0, PT ;  /* 0x000000001b00720c */ /* 0x004fda0003f06270 */
[----:B-1----:R-:W-:Y:S05]  /*25e0*/  @P0 BRA `(.L_x_49) ;  /* 0x0000000000100947 */ /* 0x002fea0003800000 */
[----:B------:R-:W-:Y:S01]  /*25f0*/  IADD3 R9, PT, PT, R8, 0x7, RZ ;  /* 0x0000000708097810 */ /* 0x000fe20007ffe0ff */
[----:B------:R0:W-:Y:S04]  /*2600*/  STG.E desc[UR16][R10.64], R27 ;  /* 0x0000001b0a007986 */ /* 0x0001e8000c101910 */
[----:B------:R0:W-:Y:S04]  /*2610*/  STG.E desc[UR16][R12.64], R9 ;  /* 0x000000090c007986 */ /* 0x0001e8000c101910 */
[----:B------:R0:W5:Y:S02]  /*2620*/  LDG.E R0, desc[UR16][R18.64] ;  /* 0x0000001012007981 */ /* 0x000164000c1e1900 */
.L_x_49:
[----:B------:R-:W-:Y:S05]  /*2630*/  BSYNC.RECONVERGENT B3 ;  /* 0x0000000000037941 */ /* 0x000fea0003800200 */
.L_x_48:
[----:B------:R-:W-:-:S05]  /*2640*/  VIADD R8, R8, 0x8 ;  /* 0x0000000808087836 */ /* 0x000fca0000000000 */
[----:B------:R-:W-:-:S13]  /*2650*/  ISETP.NE.AND P0, PT, R8, UR6, PT ;  /* 0x0000000608007c0c */ /* 0x000fda000bf05270 */
[----:B------:R-:W-:Y:S05]  /*2660*/  @P0 BRA `(.L_x_50) ;  /* 0xfffffff800ec0947 */ /* 0x000fea000383ffff */
[----:B------:R-:W-:-:S07]  /*2670*/  MOV R20, UR6 ;  /* 0x0000000600147c02 */ /* 0x000fce0008000f00 */
.L_x_47:
[----:B------:R-:W-:Y:S05]  /*2680*/  BSYNC.RECONVERGENT B2 ;  /* 0x0000000000027941 */ /* 0x000fea0003800200 */
.L_x_46:
[----:B-1----:R-:W1:Y:S02]  /*2690*/  LDC R22, c[0x0][0x40c] ;  /* 0x00010300ff167b82 */ /* 0x002e640000000800 */
[----:B-1----:R-:W-:-:S04]  /*26a0*/  LOP3.LUT R8, R22, 0x7, RZ, 0xc0, !PT ;  /* 0x0000000716087812 */ /* 0x002fc800078ec0ff */
[----:B------:R-:W-:-:S13]  /*26b0*/  ISETP.NE.AND P0, PT, R8, RZ, PT ;  /* 0x000000ff0800720c */ /* 0x000fda0003f05270 */
[----:B------:R-:W-:Y:S05]  /*26c0*/  @!P0 BRA `(.L_x_37) ;  /* 0x0000000400288947 */ /* 0x000fea0003800000 */
[----:B------:R-:W-:-:S05]  /*26d0*/  VIADD R8, R8, 0xffffffff ;  /* 0xffffffff08087836 */ /* 0x000fca0000000000 */
[----:B------:R-:W-:-:S13]  /*26e0*/  ISETP.GE.U32.AND P0, PT, R8, 0x3, PT ;  /* 0x000000030800780c */ /* 0x000fda0003f06070 */
[----:B------:R-:W-:Y:S05]  /*26f0*/  @!P0 BRA `(.L_x_51) ;  /* 0x0000000000908947 */ /* 0x000fea0003800000 */
[----:B0-----:R-:W0:Y:S01]  /*2700*/  LDC.64 R8, c[0x0][0x3c0] ;  /* 0x0000f000ff087b82 */ /* 0x001e220000000a00 */
[----:B------:R-:W-:-:S05]  /*2710*/  IADD3 R25, PT, PT, R21, R20, RZ ;  /* 0x0000001415197210 */ /* 0x000fca0007ffe0ff */
[----:B0-----:R-:W-:-:S05]  /*2720*/  IMAD.WIDE.U32 R18, R25, 0x4, R8 ;  /* 0x0000000419127825 */ /* 0x001fca00078e0008 */
[----:B------:R-:W3:Y:S01]  /*2730*/  LDG.E R27, desc[UR16][R18.64] ;  /* 0x00000010121b7981 */ /* 0x000ee2000c1e1900 */
[----:B------:R-:W-:-:S04]  /*2740*/  VIADD R15, R25, 0x1 ;  /* 0x00000001190f7836 */ /* 0x000fc80000000000 */
[----:B------:R-:W-:Y:S01]  /*2750*/  IMAD.WIDE.U32 R14, R15, 0x4, R8 ;  /* 0x000000040f0e7825 */ /* 0x000fe200078e0008 */
[----:B---3-5:R-:W-:-:S13]  /*2760*/  ISETP.GE.AND P0, PT, R27, R0, PT ;  /* 0x000000001b00720c */ /* 0x028fda0003f06270 */
[----:B------:R0:W-:Y:S04]  /*2770*/  @!P0 STG.E desc[UR16][R10.64], R27 ;  /* 0x0000001b0a008986 */ /* 0x0001e8000c101910 */
[----:B------:R1:W-:Y:S04]  /*2780*/  @!P0 STG.E desc[UR16][R12.64], R20 ;  /* 0x000000140c008986 */ /* 0x0003e8000c101910 */
[----:B------:R-:W3:Y:S04]  /*2790*/  @!P0 LDG.E R0, desc[UR16][R18.64] ;  /* 0x0000001012008981 */ /* 0x000ee8000c1e1900 */
[----:B------:R-:W3:Y:S01]  /*27a0*/  LDG.E R29, desc[UR16][R14.64] ;  /* 0x000000100e1d7981 */ /* 0x000ee2000c1e1900 */
[----:B--2---:R-:W-:-:S05]  /*27b0*/  IADD3 R17, PT, PT, R25, 0x2, RZ ;  /* 0x0000000219117810 */ /* 0x004fca0007ffe0ff */
[----:B------:R-:W-:Y:S01]  /*27c0*/  IMAD.WIDE.U32 R16, R17, 0x4, R8 ;  /* 0x0000000411107825 */ /* 0x000fe200078e0008 */
[----:B---3--:R-:W-:-:S13]  /*27d0*/  ISETP.GE.AND P0, PT, R29, R0, PT ;  /* 0x000000001d00720c */ /* 0x008fda0003f06270 */
[----:B------:R-:W-:Y:S01]  /*27e0*/  @!P0 VIADD R23, R20, 0x1 ;  /* 0x0000000114178836 */ /* 0x000fe20000000000 */
        /* <DEDUP_REMOVED lines=11> */
[----:B------:R-:W2:Y:S01]  /*28a0*/  LDG.E R25, desc[UR16][R8.64] ;  /* 0x0000001008197981 */ /* 0x000ea2000c1e1900 */
[----:B------:R-:W-:Y:S01]  /*28b0*/  BSSY.RECONVERGENT B2, `(.L_x_52) ;  /* 0x0000007000027945 */ /* 0x000fe20003800200 */
[----:B--2---:R-:W-:-:S13]  /*28c0*/  ISETP.GE.AND P0, PT, R25, R0, PT ;  /* 0x000000001900720c */ /* 0x004fda0003f06270 */
[----:B-1----:R-:W-:Y:S05]  /*28d0*/  @P0 BRA `(.L_x_53) ;  /* 0x0000000000100947 */ /* 0x002fea0003800000 */
[----:B------:R-:W-:Y:S01]  /*28e0*/  IADD3 R15, PT, PT, R20, 0x3, RZ ;  /* 0x00000003140f7810 */ /* 0x000fe20007ffe0ff */
[----:B------:R0:W-:Y:S04]  /*28f0*/  STG.E desc[UR16][R10.64], R25 ;  /* 0x000000190a007986 */ /* 0x0001e8000c101910 */
[----:B------:R0:W-:Y:S04]  /*2900*/  STG.E desc[UR16][R12.64], R15 ;  /* 0x0000000f0c007986 */ /* 0x0001e8000c101910 */
[----:B------:R0:W5:Y:S02]  /*2910*/  LDG.E R0, desc[UR16][R8.64] ;  /* 0x0000001008007981 */ /* 0x000164000c1e1900 */
.L_x_53:
[----:B------:R-:W-:Y:S05]  /*2920*/  BSYNC.RECONVERGENT B2 ;  /* 0x0000000000027941 */ /* 0x000fea0003800200 */
.L_x_52:
[----:B------:R-:W-:-:S07]  /*2930*/  VIADD R20, R20, 0x4 ;  /* 0x0000000414147836 */ /* 0x000fce0000000000 */
.L_x_51:
[----:B------:R-:W-:-:S04]  /*2940*/  LOP3.LUT R22, R22, 0x3, RZ, 0xc0, !PT ;  /* 0x0000000316167812 */ /* 0x000fc800078ec0ff */
[----:B------:R-:W-:-:S13]  /*2950*/  ISETP.NE.AND P0, PT, R22, RZ, PT ;  /* 0x000000ff1600720c */ /* 0x000fda0003f05270 */
[----:B------:R-:W-:Y:S05]  /*2960*/  @!P0 BRA `(.L_x_37) ;  /* 0x0000000000808947 */ /* 0x000fea0003800000 */
[----:B------:R-:W-:-:S13]  /*2970*/  ISETP.NE.AND P0, PT, R22, 0x1, PT ;  /* 0x000000011600780c */ /* 0x000fda0003f05270 */
[----:B------:R-:W-:Y:S05]  /*2980*/  @!P0 BRA `(.L_x_54) ;  /* 0x0000000000508947 */ /* 0x000fea0003800000 */
[----:B0-----:R-:W0:Y:S01]  /*2990*/  LDC.64 R14, c[0x0][0x3c0] ;  /* 0x0000f000ff0e7b82 */ /* 0x001e220000000a00 */
[----:B--2---:R-:W-:-:S05]  /*29a0*/  IADD3 R17, PT, PT, R21, R20, RZ ;  /* 0x0000001415117210 */ /* 0x004fca0007ffe0ff */
[----:B0-----:R-:W-:-:S05]  /*29b0*/  IMAD.WIDE.U32 R8, R17, 0x4, R14 ;  /* 0x0000000411087825 */ /* 0x001fca00078e000e */
[----:B------:R-:W2:Y:S01]  /*29c0*/  LDG.E R19, desc[UR16][R8.64] ;  /* 0x0000001008137981 */ /* 0x000ea2000c1e1900 */
[----:B------:R-:W-:-:S04]  /*29d0*/  VIADD R17, R17, 0x1 ;  /* 0x0000000111117836 */ /* 0x000fc80000000000 */
[----:B------:R-:W-:Y:S01]  /*29e0*/  IMAD.WIDE.U32 R14, R17, 0x4, R14 ;  /* 0x00000004110e7825 */ /* 0x000fe200078e000e */
[----:B--2--5:R-:W-:-:S13]  /*29f0*/  ISETP.GE.AND P0, PT, R19, R0, PT ;  /* 0x000000001300720c */ /* 0x024fda0003f06270 */
[----:B------:R0:W-:Y:S04]  /*2a00*/  @!P0 STG.E desc[UR16][R10.64], R19 ;  /* 0x000000130a008986 */ /* 0x0001e8000c101910 */
[----:B------:R0:W-:Y:S04]  /*2a10*/  @!P0 STG.E desc[UR16][R12.64], R20 ;  /* 0x000000140c008986 */ /* 0x0001e8000c101910 */
[----:B------:R-:W2:Y:S04]  /*2a20*/  @!P0 LDG.E R0, desc[UR16][R8.64] ;  /* 0x0000001008008981 */ /* 0x000ea8000c1e1900 */
[----:B------:R-:W2:Y:S01]  /*2a30*/  LDG.E R17, desc[UR16][R14.64] ;  /* 0x000000100e117981 */ /* 0x000ea2000c1e1900 */
[----:B------:R-:W-:Y:S01]  /*2a40*/  BSSY.RECONVERGENT B2, `(.L_x_55) ;  /* 0x0000007000027945 */ /* 0x000fe20003800200 */
[----:B--2---:R-:W-:-:S13]  /*2a50*/  ISETP.GE.AND P0, PT, R17, R0, PT ;  /* 0x000000001100720c */ /* 0x004fda0003f06270 */
[----:B0-----:R-:W-:Y:S05]  /*2a60*/  @P0 BRA `(.L_x_56) ;  /* 0x0000000000100947 */ /* 0x001fea0003800000 */
[----:B------:R-:W-:Y:S01]  /*2a70*/  IADD3 R9, PT, PT, R20, 0x1, RZ ;  /* 0x0000000114097810 */ /* 0x000fe20007ffe0ff */
[----:B------:R0:W-:Y:S04]  /*2a80*/  STG.E desc[UR16][R10.64], R17 ;  /* 0x000000110a007986 */ /* 0x0001e8000c101910 */
[----:B------:R0:W-:Y:S04]  /*2a90*/  STG.E desc[UR16][R12.64], R9 ;  /* 0x000000090c007986 */ /* 0x0001e8000c101910 */
[----:B------:R0:W5:Y:S02]  /*2aa0*/  LDG.E R0, desc[UR16][R14.64] ;  /* 0x000000100e007981 */ /* 0x000164000c1e1900 */
.L_x_56:
[----:B------:R-:W-:Y:S05]  /*2ab0*/  BSYNC.RECONVERGENT B2 ;  /* 0x0000000000027941 */ /* 0x000fea0003800200 */
.L_x_55:
[----:B------:R-:W-:-:S07]  /*2ac0*/  VIADD R20, R20, 0x2 ;  /* 0x0000000214147836 */ /* 0x000fce0000000000 */
.L_x_54:
[----:B------:R-:W1:Y:S02]  /*2ad0*/  LDCU UR9, c[0x0][0x40c] ;  /* 0x00008180ff0977ac */ /* 0x000e640008000800 */
[----:B-1----:R-:W-:-:S09]  /*2ae0*/  ULOP3.LUT UP0, URZ, UR9, 0x1, URZ, 0xc0, !UPT ;  /* 0x0000000109ff7892 */ /* 0x002fd2000f80c0ff */
[----:B------:R-:W-:Y:S05]  /*2af0*/  BRA.U !UP0, `(.L_x_37) ;  /* 0x00000001081c7547 */ /* 0x000fea000b800000 */
[----:B0-----:R-:W0:Y:S01]  /*2b00*/  LDC.64 R8, c[0x0][0x3c0] ;  /* 0x0000f000ff087b82 */ /* 0x001e220000000a00 */
[----:B------:R-:W-:-:S05]  /*2b10*/  IADD3 R21, PT, PT, R21, R20, RZ ;  /* 0x0000001415157210 */ /* 0x000fca0007ffe0ff */
[----:B0-----:R-:W-:-:S06]  /*2b20*/  IMAD.WIDE.U32 R8, R21, 0x4, R8 ;  /* 0x0000000415087825 */ /* 0x001fcc00078e0008 */
[----:B------:R-:W3:Y:S02]  /*2b30*/  LDG.E R9, desc[UR16][R8.64] ;  /* 0x0000001008097981 */ /* 0x000ee4000c1e1900 */
[----:B---3-5:R-:W-:-:S13]  /*2b40*/  ISETP.GE.AND P0, PT, R9, R0, PT ;  /* 0x000000000900720c */ /* 0x028fda0003f06270 */
[----:B------:R3:W-:Y:S04]  /*2b50*/  @!P0 STG.E desc[UR16][R10.64], R9 ;  /* 0x000000090a008986 */ /* 0x0007e8000c101910 */
[----:B------:R3:W-:Y:S02]  /*2b60*/  @!P0 STG.E desc[UR16][R12.64], R20 ;  /* 0x000000140c008986 */ /* 0x0007e4000c101910 */
.L_x_37:
[----:B------:R-:W-:Y:S05]  /*2b70*/  BSYNC.RECONVERGENT B0 ;  /* 0x0000000000007941 */ /* 0x000fea0003800200 */
.L_x_36:
[----:B------:R-:W-:-:S05]  /*2b80*/  VIADD R7, R7, UR18 ;  /* 0x0000001207077c36 */ /* 0x000fca0008000000 */
[----:B------:R-:W-:-:S13]  /*2b90*/  ISETP.GE.AND P0, PT, R7, R6, PT ;  /* 0x000000060700720c */ /* 0x000fda0003f06270 */
[----:B------:R-:W-:Y:S05]  /*2ba0*/  @!P0 BRA `(.L_x_57) ;  /* 0xffffffe400d48947 */ /* 0x000fea000383ffff */
.L_x_35:
[----:B------:R-:W-:Y:S05]  /*2bb0*/  BSYNC.RECONVERGENT B1 ;  /* 0x0000000000017941 */ /* 0x000fea0003800200 */
.L_x_34:
[----:B------:R-:W-:Y:S01]  /*2bc0*/  UIADD3 UR4, UPT, UPT, UR4, 0x1, URZ ;  /* 0x0000000104047890 */ /* 0x000fe2000fffe0ff */
[----:B------:R-:W-:Y:S05]  /*2bd0*/  BAR.SYNC.DEFER_BLOCKING 0x0 ;  /* 0x0000000000007b1d */ /* 0x000fea0000010000 */
[----:B------:R-:W-:-:S13]  /*2be0*/  ISETP.NE.AND P0, PT, R3, UR4, PT ;  /* 0x0000000403007c0c */ /* 0x000fda000bf05270 */
[----:B------:R-:W-:Y:S05]  /*2bf0*/  @P0 BRA `(.L_x_58) ;  /* 0xffffffd800500947 */ /* 0x000fea000383ffff */
.L_x_20:
[----:B-----5:R-:W4:Y:S01]  /*2c00*/  S2R R0, SR_TID.X ;  /* 0x0000000000007919 */ /* 0x020f220000002100 */
[----:B------:R-:W-:Y:S01]  /*2c10*/  BSSY.RECONVERGENT B0, `(.L_x_59) ;  /* 0x0000021000007945 */ /* 0x000fe20003800200 */
[----:B------:R-:W-:Y:S01]  /*2c20*/  BAR.SYNC.DEFER_BLOCKING 0x0 ;  /* 0x0000000000007b1d */ /* 0x000fe20000010000 */
[----:B----4-:R-:W-:-:S13]  /*2c30*/  ISETP.NE.AND P0, PT, R0, RZ, PT ;  /* 0x000000ff0000720c */ /* 0x010fda0003f05270 */
[----:B------:R-:W-:Y:S05]  /*2c40*/  @P0 BRA `(.L_x_60) ;  /* 0x0000000000740947 */ /* 0x000fea0003800000 */
[----:B------:R-:W4:Y:S01]  /*2c50*/  S2UR UR12, SR_CgaCtaId ;  /* 0x00000000000c79c3 */ /* 0x000f220000008800 */
[----:B------:R-:W-:Y:S01]  /*2c60*/  UMOV UR9, 0x400 ;  /* 0x0000040000097882 */ /* 0x000fe20000000000 */
[----:B------:R-:W5:Y:S01]  /*2c70*/  LDCU UR11, c[0x0][0x418] ;  /* 0x00008300ff0b77ac */ /* 0x000f620008000800 */
[----:B------:R-:W-:Y:S02]  /*2c80*/  UIADD3 UR4, UPT, UPT, UR9, 0x1800, URZ ;  /* 0x0000180009047890 */ /* 0x000fe4000fffe0ff */
[----:B------:R-:W-:Y:S02]  /*2c90*/  UIADD3 UR10, UPT, UPT, UR9, 0x800, URZ ;  /* 0x00000800090a7890 */ /* 0x000fe4000fffe0ff */
[----:B------:R-:W-:Y:S02]  /*2ca0*/  UIADD3 UR14, UPT, UPT, UR9, 0x1000, URZ ;  /* 0x00001000090e7890 */ /* 0x000fe4000fffe0ff */
[----:B----4-:R-:W-:Y:S02]  /*2cb0*/  ULEA UR4, UR12, UR4, 0x18 ;  /* 0x000000040c047291 */ /* 0x010fe4000f8ec0ff */
[----:B------:R-:W-:-:S02]  /*2cc0*/  ULEA UR13, UR12, UR10, 0x18 ;  /* 0x0000000a0c0d7291 */ /* 0x000fc4000f8ec0ff */
[----:B------:R-:W-:Y:S02]  /*2cd0*/  ULEA UR20, UR8, UR4, 0x2 ;  /* 0x0000000408147291 */ /* 0x000fe4000f8e10ff */
[----:B------:R-:W-:Y:S02]  /*2ce0*/  ULEA UR14, UR12, UR14, 0x18 ;  /* 0x0000000e0c0e7291 */ /* 0x000fe4000f8ec0ff */
[----:B------:R-:W-:Y:S02]  /*2cf0*/  ULEA UR13, UR8, UR13, 0x2 ;  /* 0x0000000d080d7291 */ /* 0x000fe4000f8e10ff */
[----:B------:R-:W-:-:S03]  /*2d00*/  ULEA UR14, UR8, UR14, 0x2 ;  /* 0x0000000e080e7291 */ /* 0x000fc6000f8e10ff */
[----:B------:R-:W4:Y:S02]  /*2d10*/  LDS R0, [UR20] ;  /* 0x00000014ff007984 */ /* 0x000f240008000800 */
[----:B----4-:R-:W-:-:S13]  /*2d20*/  R2UR UR4, R0 ;  /* 0x00000000000472ca */ /* 0x010fda00000e0000 */
[----:B------:R-:W-:Y:S02]  /*2d30*/  ULOP3.LUT UR9, UR4, 0x1, URZ, 0xc, !UPT ;  /* 0x0000000104097892 */ /* 0x000fe4000f8e0cff */
[----:B------:R-:W-:Y:S02]  /*2d40*/  UIADD3 UR10, UPT, UPT, -UR4, URZ, URZ ;  /* 0x000000ff040a7290 */ /* 0x000fe4000fffe1ff */
[----:B------:R-:W-:Y:S02]  /*2d50*/  USHF.L.U32 UR9, UR18, UR9, URZ ;  /* 0x0000000912097299 */ /* 0x000fe400080006ff */
[----:B-----5:R-:W-:Y:S02]  /*2d60*/  UIMAD UR10, UR18, UR10, UR11 ;  /* 0x0000000a120a72a4 */ /* 0x020fe4000f8e020b */
[----:B------:R-:W-:Y:S02]  /*2d70*/  ULOP3.LUT UP0, URZ, UR4, 0x1, URZ, 0xc0, !UPT ;  /* 0x0000000104ff7892 */ /* 0x000fe4000f80c0ff */
[----:B------:R-:W-:-:S02]  /*2d80*/  UISETP.LT.U32.AND UP1, UPT, UR9, UR10, UPT ;  /* 0x0000000a0900728c */ /* 0x000fc4000bf21070 */
[----:B------:R-:W-:Y:S02]  /*2d90*/  USEL UR11, UR18, URZ, !UP0 ;  /* 0x000000ff120b7287 */ /* 0x000fe4000c000000 */
[----:B------:R-:W-:Y:S02]  /*2da0*/  USEL UR9, UR9, UR10, UP1 ;  /* 0x0000000a09097287 */ /* 0x000fe40008800000 */
[----:B------:R-:W-:Y:S02]  /*2db0*/  UIADD3 UR4, UPT, UPT, UR4, 0x1, URZ ;  /* 0x0000000104047890 */ /* 0x000fe4000fffe0ff */
[----:B------:R-:W-:Y:S02]  /*2dc0*/  MOV R0, UR11 ;  /* 0x0000000b00007c02 */ /* 0x000fe40008000f00 */
[----:B0-----:R-:W-:Y:S02]  /*2dd0*/  IMAD.U32 R6, RZ, RZ, UR9 ;  /* 0x00000009ff067e24 */ /* 0x001fe4000f8e00ff */
[----:B------:R-:W-:Y:S01]  /*2de0*/  MOV R7, UR4 ;  /* 0x0000000400077c02 */ /* 0x000fe20008000f00 */
[----:B------:R4:W-:Y:S04]  /*2df0*/  STS [UR13], R0 ;  /* 0x00000000ff007988 */ /* 0x0009e8000800080d */
[----:B------:R4:W-:Y:S04]  /*2e00*/  STS [UR14], R6 ;  /* 0x00000006ff007988 */ /* 0x0009e8000800080e */
[----:B------:R4:W-:Y:S02]  /*2e10*/  STS [UR20], R7 ;  /* 0x00000007ff007988 */ /* 0x0009e40008000814 */
.L_x_60:
[----:B------:R-:W-:Y:S05]  /*2e20*/  BSYNC.RECONVERGENT B0 ;  /* 0x0000000000007941 */ /* 0x000fea0003800200 */
.L_x_59:
[----:B------:R-:W-:Y:S06]  /*2e30*/  BAR.SYNC.DEFER_BLOCKING 0x0 ;  /* 0x0000000000007b1d */ /* 0x000fec0000010000 */
[----:B------:R-:W-:Y:S05]  /*2e40*/  @P1 BRA `(.L_x_61) ;  /* 0xffffffd400a81947 */ /* 0x000fea000383ffff */
.L_x_19:
[----:B------:R-:W5:Y:S08]  /*2e50*/  S2UR UR9, SR_CgaCtaId ;  /* 0x00000000000979c3 */ /* 0x000f700000008800 */
[----:B------:R-:W-:Y:S06]  /*2e60*/  BAR.SYNC.DEFER_BLOCKING 0x0 ;  /* 0x0000000000007b1d */ /* 0x000fec0000010000 */
[----:B------:R-:W-:Y:S01]  /*2e70*/  UMOV UR4, 0x400 ;  /* 0x0000040000047882 */ /* 0x000fe20000000000 */
[----:B------:R-:W1:Y:S01]  /*2e80*/  LDCU.64 UR12, c[0x0][0x3f8] ;  /* 0x00007f00ff0c77ac */ /* 0x000e620008000a00 */
[----:B------:R-:W-:-:S02]  /*2e90*/  UIADD3 UR10, UPT, UPT, UR4, 0x1800, URZ ;  /* 0x00001800040a7890 */ /* 0x000fc4000fffe0ff */
[----:B------:R-:W-:Y:S02]  /*2ea0*/  UIADD3 UR11, UPT, UPT, UR4, 0x800, URZ ;  /* 0x00000800040b7890 */ /* 0x000fe4000fffe0ff */
[----:B------:R-:W-:Y:S01]  /*2eb0*/  UIADD3 UR4, UPT, UPT, UR4, 0x1000, URZ ;  /* 0x0000100004047890 */ /* 0x000fe2000fffe0ff */
[----:B------:R-:W2:Y:S01]  /*2ec0*/  LDCU.64 UR14, c[0x0][0x400] ;  /* 0x00008000ff0e77ac */ /* 0x000ea20008000a00 */
[----:B-----5:R-:W-:Y:S02]  /*2ed0*/  ULEA UR10, UR9, UR10, 0x18 ;  /* 0x0000000a090a7291 */ /* 0x020fe4000f8ec0ff */
[----:B------:R-:W-:Y:S02]  /*2ee0*/  ULEA UR11, UR9, UR11, 0x18 ;  /* 0x0000000b090b7291 */ /* 0x000fe4000f8ec0ff */
[----:B------:R-:W-:Y:S02]  /*2ef0*/  ULEA UR4, UR9, UR4, 0x18 ;  /* 0x0000000409047291 */ /* 0x000fe4000f8ec0ff */
[----:B------:R-:W-:-:S02]  /*2f00*/  ULEA UR10, UR8, UR10, 0x2 ;  /* 0x0000000a080a7291 */ /* 0x000fc4000f8e10ff */
[----:B------:R-:W-:Y:S02]  /*2f10*/  ULEA UR11, UR8, UR11, 0x2 ;  /* 0x0000000b080b7291 */ /* 0x000fe4000f8e10ff */
[----:B------:R-:W-:Y:S02]  /*2f20*/  ULEA UR4, UR8, UR4, 0x2 ;  /* 0x0000000408047291 */ /* 0x000fe4000f8e10ff */
[----:B-1----:R-:W-:Y:S02]  /*2f30*/  UIMAD.WIDE UR12, UR8, 0x4, UR12 ;  /* 0x00000004080c78a5 */ /* 0x002fe4000f8e020c */
[----:B--2---:R-:W-:Y:S01]  /*2f40*/  UIMAD.WIDE UR14, UR8, 0x4, UR14 ;  /* 0x00000004080e78a5 */ /* 0x004fe2000f8e020e */
[----:B------:R-:W1:Y:S01]  /*2f50*/  LDS R3, [UR10] ;  /* 0x0000000aff037984 */ /* 0x000e620008000800 */
[----:B------:R-:W2:Y:S02]  /*2f60*/  LDCU UR9, c[0x0][0x414] ;  /* 0x00008280ff0977ac */ /* 0x000ea40008000800 */
[----:B0-----:R-:W-:Y:S01]  /*2f70*/  IMAD.U32 R8, RZ, RZ, UR12 ;  /* 0x0000000cff087e24 */ /* 0x001fe2000f8e00ff */
[----:B---3--:R-:W0:Y:S01]  /*2f80*/  LDS R13, [UR11] ;  /* 0x0000000bff0d7984 */ /* 0x008e220008000800 */
[----:B------:R-:W3:Y:S01]  /*2f90*/  LDCU.64 UR10, c[0x0][0x3e0] ;  /* 0x00007c00ff0a77ac */ /* 0x000ee20008000a00 */
[----:B------:R-:W-:Y:S01]  /*2fa0*/  MOV R9, UR13 ;  /* 0x0000000d00097c02 */ /* 0x000fe20008000f00 */
[----:B------:R-:W-:Y:S01]  /*2fb0*/  IMAD.U32 R10, RZ, RZ, UR14 ;  /* 0x0000000eff0a7e24 */ /* 0x000fe2000f8e00ff */
[----:B------:R-:W5:Y:S01]  /*2fc0*/  LDS R15, [UR4] ;  /* 0x00000004ff0f7984 */ /* 0x000f620008000800 */
[----:B------:R-:W4:Y:S01]  /*2fd0*/  LDCU UR4, c[0x0][0x370] ;  /* 0x00006e00ff0477ac */ /* 0x000f220008000800 */
[----:B------:R-:W-:Y:S01]  /*2fe0*/  MOV R11, UR15 ;  /* 0x0000000f000b7c02 */ /* 0x000fe20008000f00 */
[----:B---3--:R-:W-:-:S02]  /*2ff0*/  UIMAD.WIDE UR10, UR8, 0x4, UR10 ;  /* 0x00000004080a78a5 */ /* 0x008fc4000f8e020a */
[----:B----4-:R-:W-:-:S04]  /*3000*/  UIADD3 UR8, UPT, UPT, UR4, UR8, URZ ;  /* 0x0000000804087290 */ /* 0x010fc8000fffe0ff */
[----:B------:R-:W-:Y:S01]  /*3010*/  IMAD.U32 R6, RZ, RZ, UR10 ;  /* 0x0000000aff067e24 */ /* 0x000fe2000f8e00ff */
[----:B------:R-:W-:Y:S01]  /*3020*/  MOV R7, UR11 ;  /* 0x0000000b00077c02 */ /* 0x000fe20008000f00 */
[----:B--2---:R-:W-:-:S04]  /*3030*/  UISETP.GE.AND UP0, UPT, UR8, UR9, UPT ;  /* 0x000000090800728c */ /* 0x004fc8000bf06270 */
[----:B-1----:R1:W-:Y:S04]  /*3040*/  STG.E desc[UR16][R6.64], R3 ;  /* 0x0000000306007986 */ /* 0x0023e8000c101910 */
[----:B0-----:R1:W-:Y:S04]  /*3050*/  STG.E desc[UR16][R8.64], R13 ;  /* 0x0000000d08007986 */ /* 0x0013e8000c101910 */
[----:B-----5:R1:W-:Y:S01]  /*3060*/  STG.E desc[UR16][R10.64], R15 ;  /* 0x0000000f0a007986 */ /* 0x0203e2000c101910 */
[----:B------:R-:W-:Y:S05]  /*3070*/  BRA.U !UP0, `(.L_x_62) ;  /* 0xffffffd108847547 */ /* 0x000fea000b83ffff */
.L_x_18:
[----:B------:R-:W-:Y:S06]  /*3080*/  BAR.SYNC.DEFER_BLOCKING 0x0 ;  /* 0x0000000000007b1d */ /* 0x000fec0000010000 */
[----:B------:R-:W-:Y:S05]  /*3090*/  EXIT ;  /* 0x000000000000794d */ /* 0x000fea0003800000 */
.L_x_63:
        /* <DEDUP_REMOVED lines=14> */
.L_x_65:


//--------------------- .nv.shared.reserved.0     --------------------------
	.section	.nv.shared.reserved.0,"aw",@nobits
	.weak		__nv_reservedSMEM_offset_0_alias
	.size		__nv_reservedSMEM_offset_0_alias, 0, 64
	.other		__nv_reservedSMEM_offset_0_alias,@"STO_CUDA_RESERVED_SHARED STV_DEFAULT"
__nv_reservedSMEM_offset_0_alias:
	.zero		0
	.zero		64


//--------------------- .nv.shared._Z8Kernel_3PiS_S_S_S_S_S_S_S_S_S_S_S_S_S_S_S_iiiiiiiiiiii --------------------------
	.section	.nv.shared._Z8Kernel_3PiS_S_S_S_S_S_S_S_S_S_S_S_S_S_S_S_iiiiiiiiiiii,"aw",@nobits
	.sectionflags	@""
	.align	4
.nv.shared._Z8Kernel_3PiS_S_S_S_S_S_S_S_S_S_S_S_S_S_S_S_iiiiiiiiiiii:
	.zero		9216


//--------------------- .nv.constant0._Z10Kernel_3_4PiS_S_S_S_S_S_iiiiii --------------------------
	.section	.nv.constant0._Z10Kernel_3_4PiS_S_S_S_S_S_iiiiii,"a",@progbits
	.sectionflags	@""
	.align	4
.nv.constant0._Z10Kernel_3_4PiS_S_S_S_S_S_iiiiii:
	.zero		976


//--------------------- .nv.constant0._Z8Kernel_3PiS_S_S_S_S_S_S_S_S_S_S_S_S_S_S_S_iiiiiiiiiiii --------------------------
	.section	.nv.constant0._Z8Kernel_3PiS_S_S_S_S_S_S_S_S_S_S_S_S_S_S_S_iiiiiiiiiiii,"a",@progbits
	.sectionflags	@""
	.align	4
.nv.constant0._Z8Kernel_3PiS_S_S_S_S_S_S_S_S_S_S_S_S_S_S_S_iiiiiiiiiiii:
	.zero		1080


//--------------------- SYMBOLS --------------------------

	.type		.nv.reservedSmem.offset0,@object
	.size		.nv.reservedSmem.offset0,0x4
	.type		.nv.reservedSmem.cap,@object
	.size		.nv.reservedSmem.cap,0x4
